	.target	sm_90a

	.elftype	@"ET_EXEC"


//--------------------- .note.nv.tkinfo           --------------------------
	.section	.note.nv.tkinfo,"",@"SHT_NOTE"
	.sectionflags	@"SHF_NOTE_NV_TKINFO"
	.tkinfo
        /*0018*/ 	.word	0x00000002
        /*0030*/ 	.string	""
        /*0030*/ 	.string	"ptxas"
        /*0030*/ 	.string	"Cuda compilation tools, release 13.0, V13.0.88"
        /*0030*/ 	.string	"Build cuda_13.0.r13.0/compiler.36424714_0"
        /*0030*/ 	.string	"-arch sm_90a -m 64 "



//--------------------- .note.nv.cuinfo           --------------------------
	.section	.note.nv.cuinfo,"",@"SHT_NOTE"
	.sectionflags	@"SHF_NOTE_NV_CUINFO"
        /*0018*/ 	.short	0x0002
        /*001a*/ 	.short	0x005a
        /*001c*/ 	.short	0x0082
	.zero		2


//--------------------- .nv.info                  --------------------------
	.section	.nv.info,"",@"SHT_CUDA_INFO"
	.align	4


	//----- nvinfo : EIATTR_REGCOUNT
	.align		4
        /*0000*/ 	.byte	0x04, 0x2f
        /*0002*/ 	.short	(.L_15 - .L_14)
	.align		4
.L_14:
        /*0004*/ 	.word	index@(_ZN7cutlass13device_kernelINS_4gemm6kernel13GemmUniversalIN4cute5tupleIJiiiiEEENS1_10collective13CollectiveMmaINS1_34MainloopSm90TmaGmmaWarpSpecializedILi4ENS5_IJNS4_1CILi2EEENSA_ILi1EEESC_EEENS1_35KernelTmaWarpSpecializedCooperativeEEENS5_IJNSA_ILi128EEENSA_ILi64EEESH_EEENS_10tfloat32_tENS5_IJlSC_lEEESJ_SK_NS4_8TiledMMAINS4_8MMA_AtomIJNS4_4SM904GMMA29MMA_64x64x8_F32TF32TF32_SS_TNILNSO_7ScaleInE1ELSQ_1EEEEEENS4_6LayoutISD_NS5_IJSC_NSA_ILi0EEESU_EEEEENS5_IJNS4_10UnderscoreESX_SX_EEEEENS4_13SM90_TMA_LOADENS4_14ComposedLayoutINS4_7SwizzleILi3ELi4ELi3EEENS4_18smem_ptr_flag_bitsILi32EEENST_INS5_IJNSA_ILi8EEENSA_ILi32EEEEEENS5_IJS17_SC_EEEEEEEvNS4_8identityENS4_23SM90_TMA_LOAD_MULTICASTES1B_vS1C_EENS_8epilogue10collective6detail29Sm90TmaWarpSpecializedAdapterINS1G_15DefaultEpilogueISJ_SK_SK_NS1F_6thread17LinearCombinationISJ_Li1EffLNS1K_9ScaleType4KindE0ELNS_15FloatRoundStyleE2ESJ_EENS1_15EpilogueDefaultEEEEEvvEEEEvNT_6ParamsE)
        /*0008*/ 	.word	0x000000a8


	//----- nvinfo : EIATTR_FRAME_SIZE
	.align		4
.L_15:
        /*000c*/ 	.byte	0x04, 0x11
        /*000e*/ 	.short	(.L_17 - .L_16)
	.align		4
.L_16:
        /*0010*/ 	.word	index@(_ZN7cutlass13device_kernelINS_4gemm6kernel13GemmUniversalIN4cute5tupleIJiiiiEEENS1_10collective13CollectiveMmaINS1_34MainloopSm90TmaGmmaWarpSpecializedILi4ENS5_IJNS4_1CILi2EEENSA_ILi1EEESC_EEENS1_35KernelTmaWarpSpecializedCooperativeEEENS5_IJNSA_ILi128EEENSA_ILi64EEESH_EEENS_10tfloat32_tENS5_IJlSC_lEEESJ_SK_NS4_8TiledMMAINS4_8MMA_AtomIJNS4_4SM904GMMA29MMA_64x64x8_F32TF32TF32_SS_TNILNSO_7ScaleInE1ELSQ_1EEEEEENS4_6LayoutISD_NS5_IJSC_NSA_ILi0EEESU_EEEEENS5_IJNS4_10UnderscoreESX_SX_EEEEENS4_13SM90_TMA_LOADENS4_14ComposedLayoutINS4_7SwizzleILi3ELi4ELi3EEENS4_18smem_ptr_flag_bitsILi32EEENST_INS5_IJNSA_ILi8EEENSA_ILi32EEEEEENS5_IJS17_SC_EEEEEEEvNS4_8identityENS4_23SM90_TMA_LOAD_MULTICASTES1B_vS1C_EENS_8epilogue10collective6detail29Sm90TmaWarpSpecializedAdapterINS1G_15DefaultEpilogueISJ_SK_SK_NS1F_6thread17LinearCombinationISJ_Li1EffLNS1K_9ScaleType4KindE0ELNS_15FloatRoundStyleE2ESJ_EENS1_15EpilogueDefaultEEEEEvvEEEEvNT_6ParamsE)
        /*0014*/ 	.word	0x00000000


	//----- nvinfo : EIATTR_MIN_STACK_SIZE
	.align		4
.L_17:
        /*0018*/ 	.byte	0x04, 0x12
        /*001a*/ 	.short	(.L_19 - .L_18)
	.align		4
.L_18:
        /*001c*/ 	.word	index@(_ZN7cutlass13device_kernelINS_4gemm6kernel13GemmUniversalIN4cute5tupleIJiiiiEEENS1_10collective13CollectiveMmaINS1_34MainloopSm90TmaGmmaWarpSpecializedILi4ENS5_IJNS4_1CILi2EEENSA_ILi1EEESC_EEENS1_35KernelTmaWarpSpecializedCooperativeEEENS5_IJNSA_ILi128EEENSA_ILi64EEESH_EEENS_10tfloat32_tENS5_IJlSC_lEEESJ_SK_NS4_8TiledMMAINS4_8MMA_AtomIJNS4_4SM904GMMA29MMA_64x64x8_F32TF32TF32_SS_TNILNSO_7ScaleInE1ELSQ_1EEEEEENS4_6LayoutISD_NS5_IJSC_NSA_ILi0EEESU_EEEEENS5_IJNS4_10UnderscoreESX_SX_EEEEENS4_13SM90_TMA_LOADENS4_14ComposedLayoutINS4_7SwizzleILi3ELi4ELi3EEENS4_18smem_ptr_flag_bitsILi32EEENST_INS5_IJNSA_ILi8EEENSA_ILi32EEEEEENS5_IJS17_SC_EEEEEEEvNS4_8identityENS4_23SM90_TMA_LOAD_MULTICASTES1B_vS1C_EENS_8epilogue10collective6detail29Sm90TmaWarpSpecializedAdapterINS1G_15DefaultEpilogueISJ_SK_SK_NS1F_6thread17LinearCombinationISJ_Li1EffLNS1K_9ScaleType4KindE0ELNS_15FloatRoundStyleE2ESJ_EENS1_15EpilogueDefaultEEEEEvvEEEEvNT_6ParamsE)
        /*0020*/ 	.word	0x00000000
.L_19:


//--------------------- .nv.compat                --------------------------
	.section	.nv.compat,"",@"SHT_CUDA_COMPAT_INFO"
	.align	4
        /*0000*/ 	.byte	0x02, 0x09, 0x01, 0x00, 0x02, 0x02, 0x04, 0x00, 0x02, 0x05, 0x05, 0x00, 0x03, 0x07, 0x01, 0x01
        /*0010*/ 	.byte	0x02, 0x03, 0x01, 0x00, 0x02, 0x06, 0x01, 0x00, 0x04, 0x0b, 0x08, 0x00, 0x00, 0x00, 0x00, 0x00
        /*0020*/ 	.byte	0x00, 0x00, 0x00, 0x00


//--------------------- .nv.info._ZN7cutlass13device_kernelINS_4gemm6kernel13GemmUniversalIN4cute5tupleIJiiiiEEENS1_10collective13CollectiveMmaINS1_34MainloopSm90TmaGmmaWarpSpecializedILi4ENS5_IJNS4_1CILi2EEENSA_ILi1EEESC_EEENS1_35KernelTmaWarpSpecializedCooperativeEEENS5_IJNSA_ILi128EEENSA_ILi64EEESH_EEENS_10tfloat32_tENS5_IJlSC_lEEESJ_SK_NS4_8TiledMMAINS4_8MMA_AtomIJNS4_4SM904GMMA29MMA_64x64x8_F32TF32TF32_SS_TNILNSO_7ScaleInE1ELSQ_1EEEEEENS4_6LayoutISD_NS5_IJSC_NSA_ILi0EEESU_EEEEENS5_IJNS4_10UnderscoreESX_SX_EEEEENS4_13SM90_TMA_LOADENS4_14ComposedLayoutINS4_7SwizzleILi3ELi4ELi3EEENS4_18smem_ptr_flag_bitsILi32EEENST_INS5_IJNSA_ILi8EEENSA_ILi32EEEEEENS5_IJS17_SC_EEEEEEEvNS4_8identityENS4_23SM90_TMA_LOAD_MULTICASTES1B_vS1C_EENS_8epilogue10collective6detail29Sm90TmaWarpSpecializedAdapterINS1G_15DefaultEpilogueISJ_SK_SK_NS1F_6thread17LinearCombinationISJ_Li1EffLNS1K_9ScaleType4KindE0ELNS_15FloatRoundStyleE2ESJ_EENS1_15EpilogueDefaultEEEEEvvEEEEvNT_6ParamsE --------------------------
	.section	.nv.info._ZN7cutlass13device_kernelINS_4gemm6kernel13GemmUniversalIN4cute5tupleIJiiiiEEENS1_10collective13CollectiveMmaINS1_34MainloopSm90TmaGmmaWarpSpecializedILi4ENS5_IJNS4_1CILi2EEENSA_ILi1EEESC_EEENS1_35KernelTmaWarpSpecializedCooperativeEEENS5_IJNSA_ILi128EEENSA_ILi64EEESH_EEENS_10tfloat32_tENS5_IJlSC_lEEESJ_SK_NS4_8TiledMMAINS4_8MMA_AtomIJNS4_4SM904GMMA29MMA_64x64x8_F32TF32TF32_SS_TNILNSO_7ScaleInE1ELSQ_1EEEEEENS4_6LayoutISD_NS5_IJSC_NSA_ILi0EEESU_EEEEENS5_IJNS4_10UnderscoreESX_SX_EEEEENS4_13SM90_TMA_LOADENS4_14ComposedLayoutINS4_7SwizzleILi3ELi4ELi3EEENS4_18smem_ptr_flag_bitsILi32EEENST_INS5_IJNSA_ILi8EEENSA_ILi32EEEEEENS5_IJS17_SC_EEEEEEEvNS4_8identityENS4_23SM90_TMA_LOAD_MULTICASTES1B_vS1C_EENS_8epilogue10collective6detail29Sm90TmaWarpSpecializedAdapterINS1G_15DefaultEpilogueISJ_SK_SK_NS1F_6thread17LinearCombinationISJ_Li1EffLNS1K_9ScaleType4KindE0ELNS_15FloatRoundStyleE2ESJ_EENS1_15EpilogueDefaultEEEEEvvEEEEvNT_6ParamsE,"",@"SHT_CUDA_INFO"
	.sectionflags	@""
	.align	4


	//----- nvinfo : EIATTR_CUDA_API_VERSION
	.align		4
        /*0000*/ 	.byte	0x04, 0x37
        /*0002*/ 	.short	(.L_21 - .L_20)
.L_20:
        /*0004*/ 	.word	0x00000082


	//----- nvinfo : EIATTR_KPARAM_INFO
	.align		4
.L_21:
        /*0008*/ 	.byte	0x04, 0x17
        /*000a*/ 	.short	(.L_23 - .L_22)
.L_22:
        /*000c*/ 	.word	0x00000000
        /*0010*/ 	.short	0x0000
        /*0012*/ 	.short	0x0070
        /*0014*/ 	.byte	0x00, 0xf0, 0x01, 0x10


	//----- nvinfo : EIATTR_SPARSE_MMA_MASK
	.align		4
.L_23:
        /*0018*/ 	.byte	0x03, 0x50
        /*001a*/ 	.short	0x0000


	//----- nvinfo : EIATTR_MAXREG_COUNT
	.align		4
        /*001c*/ 	.byte	0x03, 0x1b
        /*001e*/ 	.short	0x00a8


	//----- nvinfo : EIATTR_NUM_BARRIERS
	.align		4
        /*0020*/ 	.byte	0x02, 0x4c
        /*0022*/ 	.byte	0x01
	.zero		1


	//----- nvinfo : EIATTR_EXTERNS
	.align		4
        /*0024*/ 	.byte	0x04, 0x0f
        /*0026*/ 	.short	(.L_25 - .L_24)


	//   ....[0]....
	.align		4
.L_24:
        /*0028*/ 	.word	index@(__assertfail)


	//----- nvinfo : EIATTR_MERCURY_ISA_VERSION
	.align		4
.L_25:
        /*002c*/ 	.byte	0x03, 0x5f
        /*002e*/ 	.short	0x0101


	//----- nvinfo : EIATTR_INT_WARP_WIDE_INSTR_OFFSETS
	.align		4
        /*0030*/ 	.byte	0x04, 0x31
        /*0032*/ 	.short	(.L_27 - .L_26)


	//   ....[0]....
.L_26:
        /*0034*/ 	.word	0x00000490


	//   ....[1]....
        /*0038*/ 	.word	0x000004c0


	//   ....[2]....
        /*003c*/ 	.word	0x00000680


	//   ....[3]....
        /*0040*/ 	.word	0x00002280


	//----- nvinfo : EIATTR_COOP_GROUP_MASK_REGIDS
	.align		4
.L_27:
        /*0044*/ 	.byte	0x04, 0x29
        /*0046*/ 	.short	(.L_29 - .L_28)


	//   ....[0]....
.L_28:
        /*0048*/ 	.word	0xffffffff


	//   ....[1]....
        /*004c*/ 	.word	0xffffffff


	//   ....[2]....
        /*0050*/ 	.word	0xffffffff


	//   ....[3]....
        /*0054*/ 	.word	0xffffffff


	//   ....[4]....
        /*0058*/ 	.word	0xffffffff


	//   ....[5]....
        /*005c*/ 	.word	0xffffffff


	//----- nvinfo : EIATTR_COOP_GROUP_INSTR_OFFSETS
	.align		4
.L_29:
        /*0060*/ 	.byte	0x04, 0x28
        /*0062*/ 	.short	(.L_31 - .L_30)


	//   ....[0]....
.L_30:
        /*0064*/ 	.word	0x00000060


	//   ....[1]....
        /*0068*/ 	.word	0x00000070


	//   ....[2]....
        /*006c*/ 	.word	0x00000130


	//   ....[3]....
        /*0070*/ 	.word	0x000002d0


	//   ....[4]....
        /*0074*/ 	.word	0x00000800


	//   ....[5]....
        /*0078*/ 	.word	0x00001480


	//----- nvinfo : EIATTR_REG_RECONFIG
	.align		4
.L_31:
        /*007c*/ 	.byte	0x01, 0x54
	.zero		2


	//----- nvinfo : EIATTR_SYSCALL_OFFSETS
	.align		4
        /*0080*/ 	.byte	0x04, 0x46
        /*0082*/ 	.short	(.L_33 - .L_32)


	//   ....[0]....
.L_32:
        /*0084*/ 	.word	0x00001670


	//----- nvinfo : EIATTR_MBARRIER_INSTR_OFFSETS
	.align		4
.L_33:
        /*0088*/ 	.byte	0x04, 0x39
        /*008a*/ 	.short	(.L_35 - .L_34)


	//   ....[0]....
.L_34:
        /*008c*/ 	.word	0x00000230
        /*0090*/ 	.word	0x000000ff
        /*0094*/ 	.word	0x00000000
        /*0098*/ 	.short	0x0100
        /*009a*/ 	.byte	0x08
	.zero		1


	//   ....[1]....
        /*009c*/ 	.word	0x00000240
        /*00a0*/ 	.word	0x000000ff
        /*00a4*/ 	.word	0x00000020
        /*00a8*/ 	.short	0x0100
        /*00aa*/ 	.byte	0x08
	.zero		1


	//   ....[2]....
        /*00ac*/ 	.word	0x00000250
        /*00b0*/ 	.word	0x000000ff
        /*00b4*/ 	.word	0x00000008
        /*00b8*/ 	.short	0x0100
        /*00ba*/ 	.byte	0x08
	.zero		1


	//   ....[3]....
        /*00bc*/ 	.word	0x00000260
        /*00c0*/ 	.word	0x000000ff
        /*00c4*/ 	.word	0x00000028
        /*00c8*/ 	.short	0x0100
        /*00ca*/ 	.byte	0x08
	.zero		1


	//   ....[4]....
        /*00cc*/ 	.word	0x00000270
        /*00d0*/ 	.word	0x000000ff
        /*00d4*/ 	.word	0x00000010
        /*00d8*/ 	.short	0x0100
        /*00da*/ 	.byte	0x08
	.zero		1


	//   ....[5]....
        /*00dc*/ 	.word	0x00000280
        /*00e0*/ 	.word	0x000000ff
        /*00e4*/ 	.word	0x00000030
        /*00e8*/ 	.short	0x0100
        /*00ea*/ 	.byte	0x08
	.zero		1


	//   ....[6]....
        /*00ec*/ 	.word	0x00000290
        /*00f0*/ 	.word	0x000000ff
        /*00f4*/ 	.word	0x00000018
        /*00f8*/ 	.short	0x0100
        /*00fa*/ 	.byte	0x08
	.zero		1


	//   ....[7]....
        /*00fc*/ 	.word	0x000002a0
        /*0100*/ 	.word	0x000000ff
        /*0104*/ 	.word	0x00000038
        /*0108*/ 	.short	0x0100
        /*010a*/ 	.byte	0x08
	.zero		1


	//   ....[8]....
        /*010c*/ 	.word	0x00000720
        /*0110*/ 	.word	0x000000ff
        /*0114*/ 	.word	0x00000050
        /*0118*/ 	.short	0x0100
        /*011a*/ 	.byte	0x06
	.zero		1


	//   ....[9]....
        /*011c*/ 	.word	0x000007a0
        /*0120*/ 	.word	0x000000ff
        /*0124*/ 	.word	0x00000058
        /*0128*/ 	.short	0x0100
        /*012a*/ 	.byte	0x06
	.zero		1


	//   ....[10]....
        /*012c*/ 	.word	0x00001730
        /*0130*/ 	.word	0x00000003
        /*0134*/ 	.word	0x00000000
        /*0138*/ 	.short	0x010a
        /*013a*/ 	.byte	0x3f
	.zero		1


	//   ....[11]....
        /*013c*/ 	.word	0x00001790
        /*0140*/ 	.word	0x00000003
        /*0144*/ 	.word	0x00000000
        /*0148*/ 	.short	0x010a
        /*014a*/ 	.byte	0x3f
	.zero		1


	//   ....[12]....
        /*014c*/ 	.word	0x00001cd0
        /*0150*/ 	.word	0x00000005
        /*0154*/ 	.word	0x00000000
        /*0158*/ 	.short	0x010a
        /*015a*/ 	.byte	0x3f
	.zero		1


	//   ....[13]....
        /*015c*/ 	.word	0x00001d10
        /*0160*/ 	.word	0x00000005
        /*0164*/ 	.word	0x00000000
        /*0168*/ 	.short	0x010a
        /*016a*/ 	.byte	0x3f
	.zero		1


	//   ....[14]....
        /*016c*/ 	.word	0x00002130
        /*0170*/ 	.word	0x00000004
        /*0174*/ 	.word	0x00000000
        /*0178*/ 	.short	0x0101
        /*017a*/ 	.byte	0x3f
	.zero		1


	//   ....[15]....
        /*017c*/ 	.word	0x000022f0
        /*0180*/ 	.word	0x00000000
        /*0184*/ 	.word	0x00000000
        /*0188*/ 	.short	0x0101
        /*018a*/ 	.byte	0x3f
	.zero		1


	//   ....[16]....
        /*018c*/ 	.word	0x00005580
        /*0190*/ 	.word	0x00000017
        /*0194*/ 	.word	0x00000020
        /*0198*/ 	.short	0x010a
        /*019a*/ 	.byte	0x3f
	.zero		1


	//   ....[17]....
        /*019c*/ 	.word	0x00005a00
        /*01a0*/ 	.word	0x00000005
        /*01a4*/ 	.word	0x00000058
        /*01a8*/ 	.short	0x0101
        /*01aa*/ 	.byte	0x3f
	.zero		1


	//   ....[18]....
        /*01ac*/ 	.word	0x00006120
        /*01b0*/ 	.word	0x00000007
        /*01b4*/ 	.word	0x00000000
        /*01b8*/ 	.short	0x010a
        /*01ba*/ 	.byte	0x3f
	.zero		1


	//   ....[19]....
        /*01bc*/ 	.word	0x000061a0
        /*01c0*/ 	.word	0x00000006
        /*01c4*/ 	.word	0x00000000
        /*01c8*/ 	.short	0x010a
        /*01ca*/ 	.byte	0x3f
	.zero		1


	//   ....[20]....
        /*01cc*/ 	.word	0x00006230
        /*01d0*/ 	.word	0x00000007
        /*01d4*/ 	.word	0x00000000
        /*01d8*/ 	.short	0x010a
        /*01da*/ 	.byte	0x3f
	.zero		1


	//   ....[21]....
        /*01dc*/ 	.word	0x000062c0
        /*01e0*/ 	.word	0x00000005
        /*01e4*/ 	.word	0x00000000
        /*01e8*/ 	.short	0x010a
        /*01ea*/ 	.byte	0x3f
	.zero		1


	//   ....[22]....
        /*01ec*/ 	.word	0x00006320
        /*01f0*/ 	.word	0x00000003
        /*01f4*/ 	.word	0x00000000
        /*01f8*/ 	.short	0x010a
        /*01fa*/ 	.byte	0x3f
	.zero		1


	//   ....[23]....
        /*01fc*/ 	.word	0x00006370
        /*0200*/ 	.word	0x00000005
        /*0204*/ 	.word	0x00000000
        /*0208*/ 	.short	0x010a
        /*020a*/ 	.byte	0x3f
	.zero		1


	//   ....[24]....
        /*020c*/ 	.word	0x00006440
        /*0210*/ 	.word	0x00000017
        /*0214*/ 	.word	0x00000020
        /*0218*/ 	.short	0x010a
        /*021a*/ 	.byte	0x3f
	.zero		1


	//   ....[25]....
        /*021c*/ 	.word	0x00006510
        /*0220*/ 	.word	0x00000007
        /*0224*/ 	.word	0x00000000
        /*0228*/ 	.short	0x010a
        /*022a*/ 	.byte	0x3f
	.zero		1


	//   ....[26]....
        /*022c*/ 	.word	0x00006560
        /*0230*/ 	.word	0x00000006
        /*0234*/ 	.word	0x00000000
        /*0238*/ 	.short	0x010a
        /*023a*/ 	.byte	0x3f
	.zero		1


	//   ....[27]....
        /*023c*/ 	.word	0x000065b0
        /*0240*/ 	.word	0x00000007
        /*0244*/ 	.word	0x00000000
        /*0248*/ 	.short	0x010a
        /*024a*/ 	.byte	0x3f
	.zero		1


	//----- nvinfo : EIATTR_NUM_MBARRIERS
	.align		4
.L_35:
        /*024c*/ 	.byte	0x03, 0x38
        /*024e*/ 	.short	0x000a


	//----- nvinfo : EIATTR_EXIT_INSTR_OFFSETS
	.align		4
        /*0250*/ 	.byte	0x04, 0x1c
        /*0252*/ 	.short	(.L_37 - .L_36)


	//   ....[0]....
.L_36:
        /*0254*/ 	.word	0x000009d0


	//   ....[1]....
        /*0258*/ 	.word	0x000011e0


	//   ....[2]....
        /*025c*/ 	.word	0x00004d00


	//   ....[3]....
        /*0260*/ 	.word	0x00005260


	//   ....[4]....
        /*0264*/ 	.word	0x00006310


	//----- nvinfo : EIATTR_MAX_THREADS
	.align		4
.L_37:
        /*0268*/ 	.byte	0x04, 0x05
        /*026a*/ 	.short	(.L_39 - .L_38)
.L_38:
        /*026c*/ 	.word	0x00000180
        /*0270*/ 	.word	0x00000001
        /*0274*/ 	.word	0x00000001


	//----- nvinfo : EIATTR_CRS_STACK_SIZE
	.align		4
.L_39:
        /*0278*/ 	.byte	0x04, 0x1e
        /*027a*/ 	.short	(.L_41 - .L_40)
.L_40:
        /*027c*/ 	.word	0x00000000


	//----- nvinfo : EIATTR_CBANK_PARAM_SIZE
	.align		4
.L_41:
        /*0280*/ 	.byte	0x03, 0x19
        /*0282*/ 	.short	0x0470


	//----- nvinfo : EIATTR_PARAM_CBANK
	.align		4
        /*0284*/ 	.byte	0x04, 0x0a
        /*0286*/ 	.short	(.L_43 - .L_42)
	.align		4
.L_42:
        /*0288*/ 	.word	index@(.nv.constant0._ZN7cutlass13device_kernelINS_4gemm6kernel13GemmUniversalIN4cute5tupleIJiiiiEEENS1_10collective13CollectiveMmaINS1_34MainloopSm90TmaGmmaWarpSpecializedILi4ENS5_IJNS4_1CILi2EEENSA_ILi1EEESC_EEENS1_35KernelTmaWarpSpecializedCooperativeEEENS5_IJNSA_ILi128EEENSA_ILi64EEESH_EEENS_10tfloat32_tENS5_IJlSC_lEEESJ_SK_NS4_8TiledMMAINS4_8MMA_AtomIJNS4_4SM904GMMA29MMA_64x64x8_F32TF32TF32_SS_TNILNSO_7ScaleInE1ELSQ_1EEEEEENS4_6LayoutISD_NS5_IJSC_NSA_ILi0EEESU_EEEEENS5_IJNS4_10UnderscoreESX_SX_EEEEENS4_13SM90_TMA_LOADENS4_14ComposedLayoutINS4_7SwizzleILi3ELi4ELi3EEENS4_18smem_ptr_flag_bitsILi32EEENST_INS5_IJNSA_ILi8EEENSA_ILi32EEEEEENS5_IJS17_SC_EEEEEEEvNS4_8identityENS4_23SM90_TMA_LOAD_MULTICASTES1B_vS1C_EENS_8epilogue10collective6detail29Sm90TmaWarpSpecializedAdapterINS1G_15DefaultEpilogueISJ_SK_SK_NS1F_6thread17LinearCombinationISJ_Li1EffLNS1K_9ScaleType4KindE0ELNS_15FloatRoundStyleE2ESJ_EENS1_15EpilogueDefaultEEEEEvvEEEEvNT_6ParamsE)
        /*028c*/ 	.short	0x0210
        /*028e*/ 	.short	0x0470


	//----- nvinfo : EIATTR_SW_WAR
	.align		4
.L_43:
        /*0290*/ 	.byte	0x04, 0x36
        /*0292*/ 	.short	(.L_45 - .L_44)
.L_44:
        /*0294*/ 	.word	0x00000008
.L_45:


//--------------------- .nv.callgraph             --------------------------
	.section	.nv.callgraph,"",@"SHT_CUDA_CALLGRAPH"
	.align	4
	.sectionentsize	8
	.align		4
        /*0000*/ 	.word	0x00000000
	.align		4
        /*0004*/ 	.word	0xffffffff
	.align		4
        /*0008*/ 	.word	index@(_ZN7cutlass13device_kernelINS_4gemm6kernel13GemmUniversalIN4cute5tupleIJiiiiEEENS1_10collective13CollectiveMmaINS1_34MainloopSm90TmaGmmaWarpSpecializedILi4ENS5_IJNS4_1CILi2EEENSA_ILi1EEESC_EEENS1_35KernelTmaWarpSpecializedCooperativeEEENS5_IJNSA_ILi128EEENSA_ILi64EEESH_EEENS_10tfloat32_tENS5_IJlSC_lEEESJ_SK_NS4_8TiledMMAINS4_8MMA_AtomIJNS4_4SM904GMMA29MMA_64x64x8_F32TF32TF32_SS_TNILNSO_7ScaleInE1ELSQ_1EEEEEENS4_6LayoutISD_NS5_IJSC_NSA_ILi0EEESU_EEEEENS5_IJNS4_10UnderscoreESX_SX_EEEEENS4_13SM90_TMA_LOADENS4_14ComposedLayoutINS4_7SwizzleILi3ELi4ELi3EEENS4_18smem_ptr_flag_bitsILi32EEENST_INS5_IJNSA_ILi8EEENSA_ILi32EEEEEENS5_IJS17_SC_EEEEEEEvNS4_8identityENS4_23SM90_TMA_LOAD_MULTICASTES1B_vS1C_EENS_8epilogue10collective6detail29Sm90TmaWarpSpecializedAdapterINS1G_15DefaultEpilogueISJ_SK_SK_NS1F_6thread17LinearCombinationISJ_Li1EffLNS1K_9ScaleType4KindE0ELNS_15FloatRoundStyleE2ESJ_EENS1_15EpilogueDefaultEEEEEvvEEEEvNT_6ParamsE)
	.align		4
        /*000c*/ 	.word	index@(__assertfail)
	.align		4
        /*0010*/ 	.word	0x00000000
	.align		4
        /*0014*/ 	.word	0xfffffffe
	.align		4
        /*0018*/ 	.word	0x00000000
	.align		4
        /*001c*/ 	.word	0xfffffffd
	.align		4
        /*0020*/ 	.word	0x00000000
	.align		4
        /*0024*/ 	.word	0xfffffffc


//--------------------- .nv.constant4             --------------------------
	.section	.nv.constant4,"a",@progbits
	.align	8
	.align		8
.nv.constant4:
        /*0000*/ 	.dword	__assertfail
	.align		8
        /*0008*/ 	.dword	__unnamed_1
	.align		8
        /*0010*/ 	.dword	_ZN39_INTERNAL_bd330993_4_k_cu_858a8324_71364cuda3std3__45__cpo5beginE
	.align		8
        /*0018*/ 	.dword	_ZN39_INTERNAL_bd330993_4_k_cu_858a8324_71364cuda3std3__45__cpo3endE
	.align		8
        /*0020*/ 	.dword	_ZN39_INTERNAL_bd330993_4_k_cu_858a8324_71364cuda3std3__45__cpo6cbeginE
	.align		8
        /*0028*/ 	.dword	_ZN39_INTERNAL_bd330993_4_k_cu_858a8324_71364cuda3std3__45__cpo4cendE
	.align		8
        /*0030*/ 	.dword	_ZN39_INTERNAL_bd330993_4_k_cu_858a8324_71364cuda3std3__441_GLOBAL__N__bd330993_4_k_cu_858a8324_71366ignoreE
	.align		8
        /*0038*/ 	.dword	_ZN39_INTERNAL_bd330993_4_k_cu_858a8324_71364cuda3std3__419piecewise_constructE
	.align		8
        /*0040*/ 	.dword	_ZN39_INTERNAL_bd330993_4_k_cu_858a8324_71364cuda3std3__48in_placeE
	.align		8
        /*0048*/ 	.dword	_ZN39_INTERNAL_bd330993_4_k_cu_858a8324_71364cuda3std6ranges3__45__cpo4swapE
	.align		8
        /*0050*/ 	.dword	_ZN39_INTERNAL_bd330993_4_k_cu_858a8324_71364cuda3std6ranges3__45__cpo9iter_moveE
	.align		8
        /*0058*/ 	.dword	_ZN39_INTERNAL_bd330993_4_k_cu_858a8324_71364cute7productE
	.align		8
        /*0060*/ 	.dword	_ZN39_INTERNAL_bd330993_4_k_cu_858a8324_71364cute1_E
	.align		8
        /*0068*/ 	.dword	$str$22
	.align		8
        /*0070*/ 	.dword	$str$23


//--------------------- .text._ZN7cutlass13device_kernelINS_4gemm6kernel13GemmUniversalIN4cute5tupleIJiiiiEEENS1_10collective13CollectiveMmaINS1_34MainloopSm90TmaGmmaWarpSpecializedILi4ENS5_IJNS4_1CILi2EEENSA_ILi1EEESC_EEENS1_35KernelTmaWarpSpecializedCooperativeEEENS5_IJNSA_ILi128EEENSA_ILi64EEESH_EEENS_10tfloat32_tENS5_IJlSC_lEEESJ_SK_NS4_8TiledMMAINS4_8MMA_AtomIJNS4_4SM904GMMA29MMA_64x64x8_F32TF32TF32_SS_TNILNSO_7ScaleInE1ELSQ_1EEEEEENS4_6LayoutISD_NS5_IJSC_NSA_ILi0EEESU_EEEEENS5_IJNS4_10UnderscoreESX_SX_EEEEENS4_13SM90_TMA_LOADENS4_14ComposedLayoutINS4_7SwizzleILi3ELi4ELi3EEENS4_18smem_ptr_flag_bitsILi32EEENST_INS5_IJNSA_ILi8EEENSA_ILi32EEEEEENS5_IJS17_SC_EEEEEEEvNS4_8identityENS4_23SM90_TMA_LOAD_MULTICASTES1B_vS1C_EENS_8epilogue10collective6detail29Sm90TmaWarpSpecializedAdapterINS1G_15DefaultEpilogueISJ_SK_SK_NS1F_6thread17LinearCombinationISJ_Li1EffLNS1K_9ScaleType4KindE0ELNS_15FloatRoundStyleE2ESJ_EENS1_15EpilogueDefaultEEEEEvvEEEEvNT_6ParamsE --------------------------
	.section	.text._ZN7cutlass13device_kernelINS_4gemm6kernel13GemmUniversalIN4cute5tupleIJiiiiEEENS1_10collective13CollectiveMmaINS1_34MainloopSm90TmaGmmaWarpSpecializedILi4ENS5_IJNS4_1CILi2EEENSA_ILi1EEESC_EEENS1_35KernelTmaWarpSpecializedCooperativeEEENS5_IJNSA_ILi128EEENSA_ILi64EEESH_EEENS_10tfloat32_tENS5_IJlSC_lEEESJ_SK_NS4_8TiledMMAINS4_8MMA_AtomIJNS4_4SM904GMMA29MMA_64x64x8_F32TF32TF32_SS_TNILNSO_7ScaleInE1ELSQ_1EEEEEENS4_6LayoutISD_NS5_IJSC_NSA_ILi0EEESU_EEEEENS5_IJNS4_10UnderscoreESX_SX_EEEEENS4_13SM90_TMA_LOADENS4_14ComposedLayoutINS4_7SwizzleILi3ELi4ELi3EEENS4_18smem_ptr_flag_bitsILi32EEENST_INS5_IJNSA_ILi8EEENSA_ILi32EEEEEENS5_IJS17_SC_EEEEEEEvNS4_8identityENS4_23SM90_TMA_LOAD_MULTICASTES1B_vS1C_EENS_8epilogue10collective6detail29Sm90TmaWarpSpecializedAdapterINS1G_15DefaultEpilogueISJ_SK_SK_NS1F_6thread17LinearCombinationISJ_Li1EffLNS1K_9ScaleType4KindE0ELNS_15FloatRoundStyleE2ESJ_EENS1_15EpilogueDefaultEEEEEvvEEEEvNT_6ParamsE,"ax",@progbits
	.align	128
.text._ZN7cutlass13device_kernelINS_4gemm6kernel13GemmUniversalIN4cute5tupleIJiiiiEEENS1_10collective13CollectiveMmaINS1_34MainloopSm90TmaGmmaWarpSpecializedILi4ENS5_IJNS4_1CILi2EEENSA_ILi1EEESC_EEENS1_35KernelTmaWarpSpecializedCooperativeEEENS5_IJNSA_ILi128EEENSA_ILi64EEESH_EEENS_10tfloat32_tENS5_IJlSC_lEEESJ_SK_NS4_8TiledMMAINS4_8MMA_AtomIJNS4_4SM904GMMA29MMA_64x64x8_F32TF32TF32_SS_TNILNSO_7ScaleInE1ELSQ_1EEEEEENS4_6LayoutISD_NS5_IJSC_NSA_ILi0EEESU_EEEEENS5_IJNS4_10UnderscoreESX_SX_EEEEENS4_13SM90_TMA_LOADENS4_14ComposedLayoutINS4_7SwizzleILi3ELi4ELi3EEENS4_18smem_ptr_flag_bitsILi32EEENST_INS5_IJNSA_ILi8EEENSA_ILi32EEEEEENS5_IJS17_SC_EEEEEEEvNS4_8identityENS4_23SM90_TMA_LOAD_MULTICASTES1B_vS1C_EENS_8epilogue10collective6detail29Sm90TmaWarpSpecializedAdapterINS1G_15DefaultEpilogueISJ_SK_SK_NS1F_6thread17LinearCombinationISJ_Li1EffLNS1K_9ScaleType4KindE0ELNS_15FloatRoundStyleE2ESJ_EENS1_15EpilogueDefaultEEEEEvvEEEEvNT_6ParamsE:
        .type           _ZN7cutlass13device_kernelINS_4gemm6kernel13GemmUniversalIN4cute5tupleIJiiiiEEENS1_10collective13CollectiveMmaINS1_34MainloopSm90TmaGmmaWarpSpecializedILi4ENS5_IJNS4_1CILi2EEENSA_ILi1EEESC_EEENS1_35KernelTmaWarpSpecializedCooperativeEEENS5_IJNSA_ILi128EEENSA_ILi64EEESH_EEENS_10tfloat32_tENS5_IJlSC_lEEESJ_SK_NS4_8TiledMMAINS4_8MMA_AtomIJNS4_4SM904GMMA29MMA_64x64x8_F32TF32TF32_SS_TNILNSO_7ScaleInE1ELSQ_1EEEEEENS4_6LayoutISD_NS5_IJSC_NSA_ILi0EEESU_EEEEENS5_IJNS4_10UnderscoreESX_SX_EEEEENS4_13SM90_TMA_LOADENS4_14ComposedLayoutINS4_7SwizzleILi3ELi4ELi3EEENS4_18smem_ptr_flag_bitsILi32EEENST_INS5_IJNSA_ILi8EEENSA_ILi32EEEEEENS5_IJS17_SC_EEEEEEEvNS4_8identityENS4_23SM90_TMA_LOAD_MULTICASTES1B_vS1C_EENS_8epilogue10collective6detail29Sm90TmaWarpSpecializedAdapterINS1G_15DefaultEpilogueISJ_SK_SK_NS1F_6thread17LinearCombinationISJ_Li1EffLNS1K_9ScaleType4KindE0ELNS_15FloatRoundStyleE2ESJ_EENS1_15EpilogueDefaultEEEEEvvEEEEvNT_6ParamsE,@function
        .size           _ZN7cutlass13device_kernelINS_4gemm6kernel13GemmUniversalIN4cute5tupleIJiiiiEEENS1_10collective13CollectiveMmaINS1_34MainloopSm90TmaGmmaWarpSpecializedILi4ENS5_IJNS4_1CILi2EEENSA_ILi1EEESC_EEENS1_35KernelTmaWarpSpecializedCooperativeEEENS5_IJNSA_ILi128EEENSA_ILi64EEESH_EEENS_10tfloat32_tENS5_IJlSC_lEEESJ_SK_NS4_8TiledMMAINS4_8MMA_AtomIJNS4_4SM904GMMA29MMA_64x64x8_F32TF32TF32_SS_TNILNSO_7ScaleInE1ELSQ_1EEEEEENS4_6LayoutISD_NS5_IJSC_NSA_ILi0EEESU_EEEEENS5_IJNS4_10UnderscoreESX_SX_EEEEENS4_13SM90_TMA_LOADENS4_14ComposedLayoutINS4_7SwizzleILi3ELi4ELi3EEENS4_18smem_ptr_flag_bitsILi32EEENST_INS5_IJNSA_ILi8EEENSA_ILi32EEEEEENS5_IJS17_SC_EEEEEEEvNS4_8identityENS4_23SM90_TMA_LOAD_MULTICASTES1B_vS1C_EENS_8epilogue10collective6detail29Sm90TmaWarpSpecializedAdapterINS1G_15DefaultEpilogueISJ_SK_SK_NS1F_6thread17LinearCombinationISJ_Li1EffLNS1K_9ScaleType4KindE0ELNS_15FloatRoundStyleE2ESJ_EENS1_15EpilogueDefaultEEEEEvvEEEEvNT_6ParamsE,(.L_x_133 - _ZN7cutlass13device_kernelINS_4gemm6kernel13GemmUniversalIN4cute5tupleIJiiiiEEENS1_10collective13CollectiveMmaINS1_34MainloopSm90TmaGmmaWarpSpecializedILi4ENS5_IJNS4_1CILi2EEENSA_ILi1EEESC_EEENS1_35KernelTmaWarpSpecializedCooperativeEEENS5_IJNSA_ILi128EEENSA_ILi64EEESH_EEENS_10tfloat32_tENS5_IJlSC_lEEESJ_SK_NS4_8TiledMMAINS4_8MMA_AtomIJNS4_4SM904GMMA29MMA_64x64x8_F32TF32TF32_SS_TNILNSO_7ScaleInE1ELSQ_1EEEEEENS4_6LayoutISD_NS5_IJSC_NSA_ILi0EEESU_EEEEENS5_IJNS4_10UnderscoreESX_SX_EEEEENS4_13SM90_TMA_LOADENS4_14ComposedLayoutINS4_7SwizzleILi3ELi4ELi3EEENS4_18smem_ptr_flag_bitsILi32EEENST_INS5_IJNSA_ILi8EEENSA_ILi32EEEEEENS5_IJS17_SC_EEEEEEEvNS4_8identityENS4_23SM90_TMA_LOAD_MULTICASTES1B_vS1C_EENS_8epilogue10collective6detail29Sm90TmaWarpSpecializedAdapterINS1G_15DefaultEpilogueISJ_SK_SK_NS1F_6thread17LinearCombinationISJ_Li1EffLNS1K_9ScaleType4KindE0ELNS_15FloatRoundStyleE2ESJ_EENS1_15EpilogueDefaultEEEEEvvEEEEvNT_6ParamsE)
        .other          _ZN7cutlass13device_kernelINS_4gemm6kernel13GemmUniversalIN4cute5tupleIJiiiiEEENS1_10collective13CollectiveMmaINS1_34MainloopSm90TmaGmmaWarpSpecializedILi4ENS5_IJNS4_1CILi2EEENSA_ILi1EEESC_EEENS1_35KernelTmaWarpSpecializedCooperativeEEENS5_IJNSA_ILi128EEENSA_ILi64EEESH_EEENS_10tfloat32_tENS5_IJlSC_lEEESJ_SK_NS4_8TiledMMAINS4_8MMA_AtomIJNS4_4SM904GMMA29MMA_64x64x8_F32TF32TF32_SS_TNILNSO_7ScaleInE1ELSQ_1EEEEEENS4_6LayoutISD_NS5_IJSC_NSA_ILi0EEESU_EEEEENS5_IJNS4_10UnderscoreESX_SX_EEEEENS4_13SM90_TMA_LOADENS4_14ComposedLayoutINS4_7SwizzleILi3ELi4ELi3EEENS4_18smem_ptr_flag_bitsILi32EEENST_INS5_IJNSA_ILi8EEENSA_ILi32EEEEEENS5_IJS17_SC_EEEEEEEvNS4_8identityENS4_23SM90_TMA_LOAD_MULTICASTES1B_vS1C_EENS_8epilogue10collective6detail29Sm90TmaWarpSpecializedAdapterINS1G_15DefaultEpilogueISJ_SK_SK_NS1F_6thread17LinearCombinationISJ_Li1EffLNS1K_9ScaleType4KindE0ELNS_15FloatRoundStyleE2ESJ_EENS1_15EpilogueDefaultEEEEEvvEEEEvNT_6ParamsE,@"STO_CUDA_ENTRY STV_DEFAULT"
_ZN7cutlass13device_kernelINS_4gemm6kernel13GemmUniversalIN4cute5tupleIJiiiiEEENS1_10collective13CollectiveMmaINS1_34MainloopSm90TmaGmmaWarpSpecializedILi4ENS5_IJNS4_1CILi2EEENSA_ILi1EEESC_EEENS1_35KernelTmaWarpSpecializedCooperativeEEENS5_IJNSA_ILi128EEENSA_ILi64EEESH_EEENS_10tfloat32_tENS5_IJlSC_lEEESJ_SK_NS4_8TiledMMAINS4_8MMA_AtomIJNS4_4SM904GMMA29MMA_64x64x8_F32TF32TF32_SS_TNILNSO_7ScaleInE1ELSQ_1EEEEEENS4_6LayoutISD_NS5_IJSC_NSA_ILi0EEESU_EEEEENS5_IJNS4_10UnderscoreESX_SX_EEEEENS4_13SM90_TMA_LOADENS4_14ComposedLayoutINS4_7SwizzleILi3ELi4ELi3EEENS4_18smem_ptr_flag_bitsILi32EEENST_INS5_IJNSA_ILi8EEENSA_ILi32EEEEEENS5_IJS17_SC_EEEEEEEvNS4_8identityENS4_23SM90_TMA_LOAD_MULTICASTES1B_vS1C_EENS_8epilogue10collective6detail29Sm90TmaWarpSpecializedAdapterINS1G_15DefaultEpilogueISJ_SK_SK_NS1F_6thread17LinearCombinationISJ_Li1EffLNS1K_9ScaleType4KindE0ELNS_15FloatRoundStyleE2ESJ_EENS1_15EpilogueDefaultEEEEEvvEEEEvNT_6ParamsE:
[----:B------:R-:W0:Y:S01]  /*0000*/  LDC R1, c[0x0][0x28] ;  /* 0x00000a00ff017b82 */ /* 0x000e220000000800 */
[----:B------:R-:W1:Y:S01]  /*0010*/  S2R R63, SR_TID.X ;  /* 0x00000000003f7919 */ /* 0x000e620000002100 */
[----:B------:R-:W-:Y:S01]  /*0020*/  ELECT P0, URZ, PT ;  /* 0x00000000003f782f */ /* 0x000fe20003800000 */
[----:B------:R-:W-:Y:S01]  /*0030*/  BSSY B0, `(.L_x_0) ;  /* 0x000000f000007945 */ /* 0x000fe20003800000 */
[--C-:B-1----:R-:W-:Y:S02]  /*0040*/  SHF.R.U32.HI R0, RZ, 0x5, R63.reuse ;  /* 0x00000005ff007819 */ /* 0x102fe4000001163f */
[----:B------:R-:W-:-:S03]  /*0050*/  SHF.R.U32.HI R6, RZ, 0x7, R63 ;  /* 0x00000007ff067819 */ /* 0x000fc6000001163f */
[----:B------:R-:W1:Y:S04]  /*0060*/  SHFL.IDX PT, R3, R0, RZ, 0x1f ;  /* 0x00001fff00037589 */ /* 0x000e6800000e0000 */
[----:B------:R2:W3:Y:S01]  /*0070*/  SHFL.IDX PT, R2, R6, RZ, 0x1f ;  /* 0x00001fff06027589 */ /* 0x0004e200000e0000 */
[----:B-1----:R-:W-:-:S13]  /*0080*/  ISETP.NE.OR P0, PT, R3, RZ, !P0 ;  /* 0x000000ff0300720c */ /* 0x002fda0004705670 */
[----:B0-23--:R-:W-:Y:S05]  /*0090*/  @P0 BRA `(.L_x_1) ;  /* 0x0000000000200947 */ /* 0x00dfea0003800000 */
[----:B------:R-:W-:Y:S02]  /*00a0*/  ULDC.64 UR4, c[0x0][0x198] ;  /* 0x0000660000047ab9 */ /* 0x000fe40000000a00 */
[----:B------:R-:W-:Y:S02]  /*00b0*/  UIADD3 UR6, UP0, UR4, 0xf0, URZ ;  /* 0x000000f004067890 */ /* 0x000fe4000ff1e03f */
[----:B------:R-:W-:Y:S02]  /*00c0*/  UIADD3 UR4, UP1, UR4, 0x1f0, URZ ;  /* 0x000001f004047890 */ /* 0x000fe4000ff3e03f */
[----:B------:R-:W-:Y:S02]  /*00d0*/  UIADD3.X UR7, URZ, UR5, URZ, UP0, !UPT ;  /* 0x000000053f077290 */ /* 0x000fe400087fe43f */
[----:B------:R-:W-:-:S07]  /*00e0*/  UIADD3.X UR5, URZ, UR5, URZ, UP1, !UPT ;  /* 0x000000053f057290 */ /* 0x000fce0008ffe43f */
[----:B------:R0:W-:Y:S02]  /*00f0*/  UTMACCTL.PF [UR6] ;  /* 0x00000000060079b9 */ /* 0x0001e40008040000 */
[----:B------:R0:W-:Y:S02]  /*0100*/  UTMACCTL.PF [UR4] ;  /* 0x00000000040079b9 */ /* 0x0001e40008040000 */
[----:B0-----:R-:W-:Y:S01]  /*0110*/  NOP ;  /* 0x0000000000007918 */ /* 0x001fe20000000000 */
.L_x_1:
[----:B------:R-:W-:Y:S05]  /*0120*/  BSYNC B0 ;  /* 0x0000000000007941 */ /* 0x000fea0003800000 */
.L_x_0:
[----:B------:R-:W0:Y:S02]  /*0130*/  SHFL.IDX PT, R5, R0, RZ, 0x1f ;  /* 0x00001fff00057589 */ /* 0x000e2400000e0000 */
[----:B0-----:R-:W-:-:S13]  /*0140*/  ISETP.NE.AND P0, PT, R5, RZ, PT ;  /* 0x000000ff0500720c */ /* 0x001fda0003f05270 */
[----:B------:R-:W-:Y:S05]  /*0150*/  @P0 BRA `(.L_x_2) ;  /* 0x0000000000580947 */ /* 0x000fea0003800000 */
[----:B------:R-:W0:Y:S01]  /*0160*/  S2UR UR8, SR_CgaCtaId ;  /* 0x00000000000879c3 */ /* 0x000e220000008800 */
[----:B------:R-:W-:Y:S01]  /*0170*/  UMOV UR4, 0x400 ;  /* 0x0000040000047882 */ /* 0x000fe20000000000 */
[----:B------:R-:W-:Y:S01]  /*0180*/  UMOV UR5, 0x1 ;  /* 0x0000000100057882 */ /* 0x000fe20000000000 */
[----:B------:R-:W-:Y:S01]  /*0190*/  UMOV UR6, 0x4 ;  /* 0x0000000400067882 */ /* 0x000fe20000000000 */
[----:B------:R-:W-:Y:S01]  /*01a0*/  ELECT P0, URZ, PT ;  /* 0x00000000003f782f */ /* 0x000fe20003800000 */
[----:B------:R-:W-:-:S04]  /*01b0*/  UIADD3 UR6, -UR6, 0x100000, URZ ;  /* 0x0010000006067890 */ /* 0x000fc8000fffe13f */
[----:B------:R-:W-:Y:S02]  /*01c0*/  USHF.L.U32 UR7, UR6, 0xb, URZ ;  /* 0x0000000b06077899 */ /* 0x000fe4000800063f */
[----:B------:R-:W-:Y:S02]  /*01d0*/  USHF.L.U32 UR6, UR6, 0x1, URZ ;  /* 0x0000000106067899 */ /* 0x000fe4000800063f */
[----:B0-----:R-:W-:Y:S02]  /*01e0*/  ULEA UR8, UR8, UR4, 0x18 ;  /* 0x0000000408087291 */ /* 0x001fe4000f8ec03f */
[----:B------:R-:W-:-:S04]  /*01f0*/  UIADD3 UR4, -UR5, 0x100000, URZ ;  /* 0x0010000005047890 */ /* 0x000fc8000fffe13f */
[----:B------:R-:W-:Y:S02]  /*0200*/  USHF.L.U32 UR5, UR4, 0xb, URZ ;  /* 0x0000000b04057899 */ /* 0x000fe4000800063f */
[----:B------:R-:W-:Y:S01]  /*0210*/  USHF.L.U32 UR4, UR4, 0x1, URZ ;  /* 0x0000000104047899 */ /* 0x000fe2000800063f */
[----:B------:R-:W0:Y:S11]  /*0220*/  FENCE.VIEW.ASYNC.S ;  /* 0x00000000000073c6 */ /* 0x000e360000000000 */
[----:B0-----:R0:W1:Y:S01]  /*0230*/  SYNCS.EXCH.64 URZ, [UR8], UR4 ;  /* 0x00000004083f75b2 */ /* 0x0010620008000100 */
[----:B------:R0:W2:Y:S01]  /*0240*/  SYNCS.EXCH.64 URZ, [UR8+0x20], UR6 ;  /* 0x00002006083f75b2 */ /* 0x0000a20008000100 */
[----:B------:R0:W3:Y:S01]  /*0250*/  SYNCS.EXCH.64 URZ, [UR8+0x8], UR4 ;  /* 0x00000804083f75b2 */ /* 0x0000e20008000100 */
[----:B------:R0:W4:Y:S01]  /*0260*/  SYNCS.EXCH.64 URZ, [UR8+0x28], UR6 ;  /* 0x00002806083f75b2 */ /* 0x0001220008000100 */
[----:B------:R0:W0:Y:S01]  /*0270*/  SYNCS.EXCH.64 URZ, [UR8+0x10], UR4 ;  /* 0x00001004083f75b2 */ /* 0x0000220008000100 */
[----:B------:R0:W0:Y:S01]  /*0280*/  SYNCS.EXCH.64 URZ, [UR8+0x30], UR6 ;  /* 0x00003006083f75b2 */ /* 0x0000220008000100 */
[----:B------:R0:W0:Y:S01]  /*0290*/  SYNCS.EXCH.64 URZ, [UR8+0x18], UR4 ;  /* 0x00001804083f75b2 */ /* 0x0000220008000100 */
[----:B------:R0:W0:Y:S01]  /*02a0*/  SYNCS.EXCH.64 URZ, [UR8+0x38], UR6 ;  /* 0x00003806083f75b2 */ /* 0x0000220008000100 */
[----:B------:R-:W-:Y:S01]  /*02b0*/  NOP ;  /* 0x0000000000007918 */ /* 0x000fe20000000000 */
.L_x_2:
[----:B------:R-:W-:Y:S01]  /*02c0*/  SHF.R.S32.HI R4, RZ, 0x1f, R63 ;  /* 0x0000001fff047819 */ /* 0x000fe2000001143f */
[----:B------:R-:W5:Y:S01]  /*02d0*/  SHFL.IDX PT, R0, R0, RZ, 0x1f ;  /* 0x00001fff00007589 */ /* 0x000f6200000e0000 */
[----:B0-----:R-:W0:Y:S01]  /*02e0*/  S2UR UR8, SR_CTAID.X ;  /* 0x00000000000879c3 */ /* 0x001e220000002500 */
[----:B------:R-:W-:Y:S02]  /*02f0*/  ELECT P0, URZ, PT ;  /* 0x00000000003f782f */ /* 0x000fe40003800000 */
[----:B------:R-:W-:Y:S01]  /*0300*/  LEA.HI R4, R4, R63, RZ, 0x7 ;  /* 0x0000003f04047211 */ /* 0x000fe200078f38ff */
[----:B------:R-:W-:Y:S01]  /*0310*/  ULDC UR4, c[0x0][0x150] ;  /* 0x0000540000047ab9 */ /* 0x000fe20000000800 */
[----:B------:R-:W-:Y:S01]  /*0320*/  SHF.R.S32.HI R10, RZ, 0x1f, R5 ;  /* 0x0000001fff0a7819 */ /* 0x000fe20000011405 */
[----:B------:R-:W-:Y:S01]  /*0330*/  NOP ;  /* 0x0000000000007918 */ /* 0x000fe20000000000 */
[----:B------:R-:W-:Y:S01]  /*0340*/  LOP3.LUT R4, R4, 0xffffff80, RZ, 0xc0, !PT ;  /* 0xffffff8004047812 */ /* 0x000fe200078ec0ff */
[----:B------:R-:W-:Y:S01]  /*0350*/  NOP ;  /* 0x0000000000007918 */ /* 0x000fe20000000000 */
[----:B------:R-:W-:Y:S01]  /*0360*/  LEA.HI R10, R10, R5, RZ, 0x2 ;  /* 0x000000050a0a7211 */ /* 0x000fe200078f10ff */
[----:B------:R-:W1:Y:S01]  /*0370*/  LDC R12, c[0x0][0x144] ;  /* 0x00005100ff0c7b82 */ /* 0x000e620000000800 */
[----:B------:R-:W-:Y:S01]  /*0380*/  IMAD.MOV.U32 R22, RZ, RZ, 0x1 ;  /* 0x00000001ff167424 */ /* 0x000fe200078e00ff */
[----:B------:R-:W-:Y:S01]  /*0390*/  ISETP.NE.AND P3, PT, R2, RZ, PT ;  /* 0x000000ff0200720c */ /* 0x000fe20003f65270 */
[----:B------:R-:W-:Y:S01]  /*03a0*/  IMAD.IADD R8, R63, 0x1, -R4 ;  /* 0x000000013f087824 */ /* 0x000fe200078e0a04 */
[----:B------:R-:W-:Y:S01]  /*03b0*/  LOP3.LUT R10, R10, 0x3ffffffc, RZ, 0xc0, !PT ;  /* 0x3ffffffc0a0a7812 */ /* 0x000fe200078ec0ff */
[----:B------:R-:W2:Y:S03]  /*03c0*/  S2R R4, SR_CTAID.Y ;  /* 0x0000000000047919 */ /* 0x000ea60000002600 */
[----:B------:R-:W-:Y:S01]  /*03d0*/  SHF.R.S32.HI R7, RZ, 0x1f, R8 ;  /* 0x0000001fff077819 */ /* 0x000fe20000011408 */
[----:B------:R-:W-:Y:S01]  /*03e0*/  IMAD.IADD R10, R5, 0x1, -R10 ;  /* 0x00000001050a7824 */ /* 0x000fe200078e0a0a */
[----:B------:R-:W3:Y:S02]  /*03f0*/  LDC R14, c[0x0][0x140] ;  /* 0x00005000ff0e7b82 */ /* 0x000ee40000000800 */
[----:B------:R-:W-:-:S02]  /*0400*/  LEA.HI R7, R7, R8, RZ, 0x3 ;  /* 0x0000000807077211 */ /* 0x000fc400078f18ff */
[----:B-----5:R-:W-:Y:S02]  /*0410*/  ISETP.NE.OR P0, PT, R0, RZ, !P0 ;  /* 0x000000ff0000720c */ /* 0x020fe40004705670 */
[--C-:B------:R-:W-:Y:S02]  /*0420*/  SHF.R.S32.HI R0, RZ, 0x3, R7.reuse ;  /* 0x00000003ff007819 */ /* 0x100fe40000011407 */
[----:B0-----:R-:W-:Y:S02]  /*0430*/  I2FP.F32.U32 R9, UR8 ;  /* 0x0000000800097c45 */ /* 0x001fe40008201000 */
[----:B------:R-:W-:-:S03]  /*0440*/  SHF.R.S32.HI R7, RZ, 0x1f, R7 ;  /* 0x0000001fff077819 */ /* 0x000fc60000011407 */
[----:B------:R-:W-:Y:S01]  /*0450*/  FMUL R11, R9, UR4 ;  /* 0x00000004090b7c20 */ /* 0x000fe20008400000 */
[----:B------:R-:W-:Y:S01]  /*0460*/  LEA.HI R7, R7, R0, RZ, 0x2 ;  /* 0x0000000007077211 */ /* 0x000fe200078f10ff */
[----:B------:R-:W-:Y:S01]  /*0470*/  ULDC UR4, c[0x0][0x154] ;  /* 0x0000550000047ab9 */ /* 0x000fe20000000800 */
[----:B------:R-:W0:Y:S01]  /*0480*/  LDC R9, c[0x0][0x148] ;  /* 0x00005200ff097b82 */ /* 0x000e220000000800 */
[----:B------:R-:W-:Y:S01]  /*0490*/  VOTEU.ALL UP0, P0 ;  /* 0x00000000003f7886 */ /* 0x000fe20000000000 */
[----:B------:R-:W-:Y:S01]  /*04a0*/  LOP3.LUT R7, R7, 0xfffffffc, RZ, 0xc0, !PT ;  /* 0xfffffffc07077812 */ /* 0x000fe200078ec0ff */
[----:B------:R-:W5:Y:S01]  /*04b0*/  F2I.U32.TRUNC.NTZ R11, R11 ;  /* 0x0000000b000b7305 */ /* 0x000f62000020f000 */
[----:B------:R-:W-:Y:S02]  /*04c0*/  VOTEU.ALL UP1, P0 ;  /* 0x00000000003f7886 */ /* 0x000fe40000020000 */
[----:B------:R-:W-:Y:S01]  /*04d0*/  @!UP0 UMOV UR6, 0x400 ;  /* 0x0000040000068882 */ /* 0x000fe20000000000 */
[----:B------:R-:W-:Y:S01]  /*04e0*/  IMAD.IADD R7, R0, 0x1, -R7 ;  /* 0x0000000100077824 */ /* 0x000fe200078e0a07 */
[----:B------:R-:W4:Y:S01]  /*04f0*/  @!UP0 S2UR UR7, SR_CgaCtaId ;  /* 0x00000000000789c3 */ /* 0x000f220000008800 */
[----:B------:R-:W-:-:S02]  /*0500*/  SHF.R.S32.HI R0, RZ, 0x1f, R3 ;  /* 0x0000001fff007819 */ /* 0x000fc40000011403 */
[----:B------:R-:W-:Y:S01]  /*0510*/  IMAD R10, R10, 0x4, R7 ;  /* 0x000000040a0a7824 */ /* 0x000fe200078e0207 */
[----:B--2---:R-:W-:Y:S02]  /*0520*/  I2FP.F32.U32 R13, R4 ;  /* 0x00000004000d7245 */ /* 0x004fe40000201000 */
[----:B------:R-:W-:Y:S01]  /*0530*/  LEA.HI R0, R0, R3, RZ, 0x2 ;  /* 0x0000000300007211 */ /* 0x000fe200078f10ff */
[C---:B------:R-:W-:Y:S01]  /*0540*/  IMAD.SHL.U32 R19, R10.reuse, 0x4, RZ ;  /* 0x000000040a137824 */ /* 0x040fe200078e00ff */
[----:B------:R-:W-:Y:S01]  /*0550*/  LEA.HI R7, R10, R10, RZ, 0x1 ;  /* 0x0000000a0a077211 */ /* 0x000fe200078f08ff */
[----:B------:R-:W-:Y:S01]  /*0560*/  FMUL R13, R13, UR4 ;  /* 0x000000040d0d7c20 */ /* 0x000fe20008400000 */
[----:B-----5:R-:W-:Y:S01]  /*0570*/  IMAD.MOV R15, RZ, RZ, -R11 ;  /* 0x000000ffff0f7224 */ /* 0x020fe200078e0a0b */
[----:B------:R-:W-:Y:S01]  /*0580*/  LOP3.LUT R0, R0, 0xfffffffc, RZ, 0xc0, !PT ;  /* 0xfffffffc00007812 */ /* 0x000fe200078ec0ff */
[----:B------:R-:W-:Y:S01]  /*0590*/  UMOV UR4, 0x20 ;  /* 0x0000002000047882 */ /* 0x000fe20000000000 */
[----:B------:R-:W-:Y:S01]  /*05a0*/  LOP3.LUT R11, R7, 0xfffffffe, RZ, 0xc0, !PT ;  /* 0xfffffffe070b7812 */ /* 0x000fe200078ec0ff */
[----:B-1----:R-:W-:Y:S01]  /*05b0*/  IMAD R7, R12, R15, UR8 ;  /* 0x000000080c077e24 */ /* 0x002fe2000f8e020f */
[----:B------:R-:W1:Y:S01]  /*05c0*/  F2I.U32.TRUNC.NTZ R13, R13 ;  /* 0x0000000d000d7305 */ /* 0x000e62000020f000 */
[----:B------:R-:W-:Y:S01]  /*05d0*/  IMAD.IADD R3, R3, 0x1, -R0 ;  /* 0x0000000103037824 */ /* 0x000fe200078e0a00 */
[C---:B------:R-:W-:Y:S01]  /*05e0*/  LOP3.LUT R19, R10.reuse, 0xc, R19, 0x78, !PT ;  /* 0x0000000c0a137812 */ /* 0x040fe200078e7813 */
[----:B------:R-:W-:Y:S01]  /*05f0*/  IMAD.IADD R12, R10, 0x1, -R11 ;  /* 0x000000010a0c7824 */ /* 0x000fe200078e0a0b */
[----:B------:R-:W-:-:S04]  /*0600*/  @!UP0 UIADD3 UR4, -UR4, 0x100000, URZ ;  /* 0x0010000004048890 */ /* 0x000fc8000fffe13f */
[----:B------:R-:W-:Y:S02]  /*0610*/  @!UP0 USHF.L.U32 UR5, UR4, 0xb, URZ ;  /* 0x0000000b04058899 */ /* 0x000fe4000800063f */
[----:B------:R-:W-:Y:S01]  /*0620*/  @!UP0 USHF.L.U32 UR4, UR4, 0x1, URZ ;  /* 0x0000000104048899 */ /* 0x000fe2000800063f */
[----:B---3--:R-:W-:Y:S02]  /*0630*/  ISETP.EQ.U32.AND P2, PT, R14, 0x1, PT ;  /* 0x000000010e00780c */ /* 0x008fe40003f42070 */
[C---:B------:R-:W-:Y:S02]  /*0640*/  ISETP.NE.AND P1, PT, R3.reuse, 0x3, PT ;  /* 0x000000030300780c */ /* 0x040fe40003f25270 */
[----:B------:R-:W-:Y:S01]  /*0650*/  ISETP.NE.AND P4, PT, R12, R7, PT ;  /* 0x000000070c00720c */ /* 0x000fe20003f85270 */
[----:B----4-:R-:W-:Y:S01]  /*0660*/  @!UP0 ULEA UR6, UR7, UR6, 0x18 ;  /* 0x0000000607068291 */ /* 0x010fe2000f8ec03f */
[----:B------:R-:W-:Y:S01]  /*0670*/  ISETP.EQ.OR P1, PT, R3, RZ, !P1 ;  /* 0x000000ff0300720c */ /* 0x000fe20004f22670 */
[----:B------:R-:W-:Y:S01]  /*0680*/  VOTEU.ALL UP0, P0 ;  /* 0x00000000003f7886 */ /* 0x000fe20000000000 */
[----:B------:R-:W-:Y:S01]  /*0690*/  LOP3.LUT P0, RZ, R8, 0x7, RZ, 0xc0, !PT ;  /* 0x0000000708ff7812 */ /* 0x000fe2000780c0ff */
[C---:B------:R-:W-:Y:S01]  /*06a0*/  VIADD R8, R2.reuse, 0xffffffff ;  /* 0xffffffff02087836 */ /* 0x040fe20000000000 */
[----:B------:R-:W-:Y:S01]  /*06b0*/  ISETP.EQ.AND P1, PT, R2, RZ, P1 ;  /* 0x000000ff0200720c */ /* 0x000fe20000f22270 */
[----:B-1----:R-:W-:Y:S01]  /*06c0*/  IMAD.MOV R23, RZ, RZ, -R13 ;  /* 0x000000ffff177224 */ /* 0x002fe200078e0a0d */
[----:B------:R-:W-:-:S02]  /*06d0*/  ISETP.LT.U32.AND P0, PT, R19, 0x2, !P0 ;  /* 0x000000021300780c */ /* 0x000fc40004701070 */
[----:B------:R-:W-:Y:S01]  /*06e0*/  ISETP.GE.U32.AND P6, PT, R8, 0x2, PT ;  /* 0x000000020800780c */ /* 0x000fe20003fc6070 */
[----:B0-----:R-:W-:Y:S01]  /*06f0*/  IMAD R11, R9, R23, R4 ;  /* 0x00000017090b7224 */ /* 0x001fe200078e0204 */
[----:B------:R-:W-:Y:S01]  /*0700*/  SEL R18, RZ, 0x1, !P1 ;  /* 0x00000001ff127807 */ /* 0x000fe20004800000 */
[----:B------:R-:W0:Y:S02]  /*0710*/  FENCE.VIEW.ASYNC.S ;  /* 0x00000000000073c6 */ /* 0x000e240000000000 */
[----:B0-----:R0:W1:Y:S01]  /*0720*/  @!UP0 SYNCS.EXCH.64 URZ, [UR6+0x50], UR4 ;  /* 0x00005004063f85b2 */ /* 0x0010620008000100 */
[----:B------:R-:W-:Y:S02]  /*0730*/  @P4 LEA.HI R0, R19, R19, RZ, 0x1 ;  /* 0x0000001313004211 */ /* 0x000fe400078f08ff */
[----:B------:R-:W-:Y:S02]  /*0740*/  SEL R18, R18, 0x2, P6 ;  /* 0x0000000212127807 */ /* 0x000fe40003000000 */
[----:B------:R-:W-:-:S04]  /*0750*/  @P4 SHF.R.S32.HI R0, RZ, 0x1, R0 ;  /* 0x00000001ff004819 */ /* 0x000fc80000011400 */
[----:B------:R-:W-:Y:S02]  /*0760*/  @P4 ISETP.NE.AND P5, PT, R0, R11, PT ;  /* 0x0000000b0000420c */ /* 0x000fe40003fa5270 */
[----:B------:R-:W-:Y:S02]  /*0770*/  SEL R11, RZ, 0x1, !P0 ;  /* 0x00000001ff0b7807 */ /* 0x000fe40004000000 */
[----:B------:R-:W-:Y:S02]  /*0780*/  @P4 SEL R22, RZ, 0x1, P5 ;  /* 0x00000001ff164807 */ /* 0x000fe40002800000 */
[----:B------:R-:W-:Y:S01]  /*0790*/  LOP3.LUT R0, R63, 0x7f, RZ, 0xc0, !PT ;  /* 0x0000007f3f007812 */ /* 0x000fe200078ec0ff */
[----:B------:R0:W2:Y:S01]  /*07a0*/  @!UP1 SYNCS.EXCH.64 URZ, [UR6+0x58], UR4 ;  /* 0x00005804063f95b2 */ /* 0x0000a20008000100 */
[----:B------:R-:W-:Y:S01]  /*07b0*/  LOP3.LUT R22, R22, R11, RZ, 0xc0, !PT ;  /* 0x0000000b16167212 */ /* 0x000fe200078ec0ff */
[----:B------:R-:W-:Y:S01]  /*07c0*/  NOP ;  /* 0x0000000000007918 */ /* 0x000fe20000000000 */
[----:B------:R-:W-:Y:S05]  /*07d0*/  @!P2 BRA `(.L_x_3) ;  /* 0x000000000008a947 */ /* 0x000fea0003800000 */
[----:B-12---:R-:W-:Y:S01]  /*07e0*/  UCGABAR_ARV ;  /* 0x00000000000079c7 */ /* 0x006fe20008000000 */
[----:B------:R-:W-:Y:S05]  /*07f0*/  BRA `(.L_x_4) ;  /* 0x0000000000047947 */ /* 0x000fea0003800000 */
.L_x_3:
[----:B-12---:R-:W-:Y:S01]  /*0800*/  NOP ;  /* 0x0000000000007918 */ /* 0x006fe20000000000 */
.L_x_4:
[----:B------:R-:W1:Y:S01]  /*0810*/  LDC R2, c[0x0][0x65c] ;  /* 0x00019700ff027b82 */ /* 0x000e620000000800 */
[----:B------:R-:W-:Y:S02]  /*0820*/  IMAD.U32 R10, RZ, RZ, UR8 ;  /* 0x00000008ff0a7e24 */ /* 0x000fe4000f8e00ff */
[----:B------:R-:W-:Y:S01]  /*0830*/  IMAD.MOV.U32 R11, RZ, RZ, RZ ;  /* 0x000000ffff0b7224 */ /* 0x000fe200078e00ff */
[----:B-1----:R-:W-:-:S04]  /*0840*/  ISETP.NE.AND P1, PT, R2, 0x1, PT ;  /* 0x000000010200780c */ /* 0x002fc80003f25270 */
[----:B------:R-:W-:-:S09]  /*0850*/  P2R R5, PR, RZ, 0x2 ;  /* 0x00000002ff057803 */ /* 0x000fd20000000000 */
[----:B------:R-:W1:Y:S01]  /*0860*/  @P1 LDC R17, c[0x0][0x10] ;  /* 0x00000400ff111b82 */ /* 0x000e620000000800 */
[----:B------:R-:W-:Y:S02]  /*0870*/  @P1 IMAD.MOV.U32 R5, RZ, RZ, RZ ;  /* 0x000000ffff051224 */ /* 0x000fe400078e00ff */
[----:B------:R-:W-:-:S05]  /*0880*/  @P1 IMAD.MOV.U32 R15, RZ, RZ, RZ ;  /* 0x000000ffff0f1224 */ /* 0x000fca00078e00ff */
[----:B------:R-:W2:Y:S01]  /*0890*/  @!P1 LDC R13, c[0x0][0xc] ;  /* 0x00000300ff0d9b82 */ /* 0x000ea20000000800 */
[----:B0-----:R-:W-:Y:S01]  /*08a0*/  ULDC UR4, c[0x0][0xc] ;  /* 0x0000030000047ab9 */ /* 0x001fe20000000800 */
[----:B------:R-:W-:Y:S01]  /*08b0*/  ULDC UR5, c[0x0][0x10] ;  /* 0x0000040000057ab9 */ /* 0x000fe20000000800 */
[----:B------:R-:W-:Y:S01]  /*08c0*/  ULDC UR6, c[0x0][0x14] ;  /* 0x0000050000067ab9 */ /* 0x000fe20000000800 */
[----:B------:R-:W-:-:S04]  /*08d0*/  UIMAD.WIDE.U32 UR4, UR4, UR5, URZ ;  /* 0x00000005040472a5 */ /* 0x000fc8000f8e003f */
[----:B------:R-:W-:Y:S02]  /*08e0*/  UIMAD.WIDE.U32 UR38, UR4, UR6, URZ ;  /* 0x00000006042672a5 */ /* 0x000fe4000f8e003f */
[----:B------:R-:W-:-:S04]  /*08f0*/  UIMAD UR41, UR5, UR6, URZ ;  /* 0x00000006052972a4 */ /* 0x000fc8000f8e023f */
[----:B------:R-:W-:Y:S01]  /*0900*/  UIADD3 UR41, UR39, UR41, URZ ;  /* 0x0000002927297290 */ /* 0x000fe2000fffe03f */
[----:B-1----:R-:W-:-:S04]  /*0910*/  @P1 IMAD.WIDE.U32 R16, R17, UR8, R4 ;  /* 0x0000000811101c25 */ /* 0x002fc8000f8e0004 */
[----:B------:R-:W-:Y:S02]  /*0920*/  @P1 IMAD.IADD R17, R17, 0x1, R15 ;  /* 0x0000000111111824 */ /* 0x000fe400078e020f */
[----:B--2---:R-:W-:-:S04]  /*0930*/  @!P1 IMAD.WIDE.U32 R10, R4, R13, R10 ;  /* 0x0000000d040a9225 */ /* 0x004fc800078e000a */
[----:B------:R-:W-:Y:S02]  /*0940*/  @!P1 IMAD.MOV.U32 R16, RZ, RZ, R10 ;  /* 0x000000ffff109224 */ /* 0x000fe400078e000a */
[----:B------:R-:W-:Y:S01]  /*0950*/  @!P1 IMAD.MOV.U32 R17, RZ, RZ, R11 ;  /* 0x000000ffff119224 */ /* 0x000fe200078e000b */
[----:B------:R-:W-:Y:S06]  /*0960*/  @!P2 BRA `(.L_x_5) ;  /* 0x00000000000ca947 */ /* 0x000fec0003800000 */
[----:B------:R-:W-:Y:S01]  /*0970*/  UCGABAR_WAIT ;  /* 0x0000000000007dc7 */ /* 0x000fe20008000000 */
[----:B------:R-:W-:Y:S01]  /*0980*/  CCTL.IVALL ;  /* 0x00000000ff00798f */ /* 0x000fe20002000000 */
[----:B------:R-:W-:Y:S05]  /*0990*/  BRA `(.L_x_6) ;  /* 0x0000000000047947 */ /* 0x000fea0003800000 */
.L_x_5:
[----:B------:R-:W-:Y:S06]  /*09a0*/  BAR.SYNC.DEFER_BLOCKING 0x0 ;  /* 0x0000000000007b1d */ /* 0x000fec0000010000 */
.L_x_6:
[----:B------:R-:W-:Y:S05]  /*09b0*/  @!P3 BRA `(.L_x_7) ;  /* 0x0000004000d4b947 */ /* 0x000fea0003800000 */
[----:B------:R-:W-:-:S13]  /*09c0*/  ISETP.GT.U32.AND P0, PT, R8, 0x1, PT ;  /* 0x000000010800780c */ /* 0x000fda0003f04070 */
[----:B------:R-:W-:Y:S05]  /*09d0*/  @P0 EXIT ;  /* 0x000000000000094d */ /* 0x000fea0003800000 */
[----:B------:R-:W-:Y:S01]  /*09e0*/  ULDC.64 UR4, c[0x0][0x650] ;  /* 0x0001940000047ab9 */ /* 0x000fe20000000a00 */
[----:B------:R-:W-:Y:S01]  /*09f0*/  PRMT R3, RZ, 0x7610, R3 ;  /* 0x00007610ff037816 */ /* 0x000fe20000000003 */
[----:B------:R-:W-:Y:S01]  /*0a00*/  IMAD.MOV.U32 R71, RZ, RZ, -0x1 ;  /* 0xffffffffff477424 */ /* 0x000fe200078e00ff */
[----:B------:R-:W-:Y:S01]  /*0a10*/  ISETP.GE.U32.AND P0, PT, R16, UR4, PT ;  /* 0x0000000410007c0c */ /* 0x000fe2000bf06070 */
[----:B------:R-:W-:Y:S02]  /*0a20*/  IMAD.MOV.U32 R70, RZ, RZ, -0x1 ;  /* 0xffffffffff467424 */ /* 0x000fe400078e00ff */
[----:B------:R-:W-:Y:S01]  /*0a30*/  IMAD.MOV.U32 R69, RZ, RZ, -0x1 ;  /* 0xffffffffff457424 */ /* 0x000fe200078e00ff */
[----:B------:R-:W-:-:S13]  /*0a40*/  ISETP.GE.U32.AND.EX P0, PT, R17, UR5, PT, P0 ;  /* 0x0000000511007c0c */ /* 0x000fda000bf06100 */
[----:B------:R-:W-:Y:S05]  /*0a50*/  @P0 BRA `(.L_x_8) ;  /* 0x0000000400280947 */ /* 0x000fea0003800000 */
[----:B------:R-:W0:Y:S01]  /*0a60*/  LDC.64 R24, c[0x0][0x628] ;  /* 0x00018a00ff187b82 */ /* 0x000e220000000a00 */
[----:B------:R-:W-:Y:S02]  /*0a70*/  IMAD.MOV.U32 R10, RZ, RZ, R16 ;  /* 0x000000ffff0a7224 */ /* 0x000fe400078e0010 */
[----:B------:R-:W-:-:S05]  /*0a80*/  IMAD.MOV.U32 R11, RZ, RZ, R17 ;  /* 0x000000ffff0b7224 */ /* 0x000fca00078e0011 */
[----:B------:R-:W1:Y:S08]  /*0a90*/  LDC R8, c[0x0][0x630] ;  /* 0x00018c00ff087b82 */ /* 0x000e700000000800 */
[----:B------:R-:W2:Y:S01]  /*0aa0*/  LDC.64 R26, c[0x0][0x620] ;  /* 0x00018800ff1a7b82 */ /* 0x000ea20000000a00 */
[----:B0-----:R-:W-:-:S04]  /*0ab0*/  ISETP.NE.U32.AND P0, PT, R24, RZ, PT ;  /* 0x000000ff1800720c */ /* 0x001fc80003f05070 */
[----:B------:R-:W-:-:S13]  /*0ac0*/  ISETP.NE.AND.EX P0, PT, R25, RZ, PT, P0 ;  /* 0x000000ff1900720c */ /* 0x000fda0003f05300 */
[----:B-12---:R-:W-:Y:S05]  /*0ad0*/  @!P0 BRA `(.L_x_9) ;  /* 0x0000000000288947 */ /* 0x006fea0003800000 */
[----:B------:R-:W0:Y:S02]  /*0ae0*/  LDC R3, c[0x0][0x634] ;  /* 0x00018d00ff037b82 */ /* 0x000e240000000800 */
[----:B0-----:R-:W-:-:S05]  /*0af0*/  IADD3 R3, P0, R16, R3, RZ ;  /* 0x0000000310037210 */ /* 0x001fca0007f1e0ff */
[----:B------:R-:W-:-:S04]  /*0b00*/  IMAD.X R21, RZ, RZ, R17, P0 ;  /* 0x000000ffff157224 */ /* 0x000fc800000e0611 */
[----:B------:R-:W-:-:S04]  /*0b10*/  IMAD.WIDE.U32 R10, R21, R24, RZ ;  /* 0x00000018150a7225 */ /* 0x000fc800078e00ff */
[----:B------:R-:W-:-:S04]  /*0b20*/  IMAD.WIDE.U32 R12, P0, R3, R25, R10 ;  /* 0x00000019030c7225 */ /* 0x000fc8000780000a */
[----:B------:R-:W-:-:S04]  /*0b30*/  IMAD.WIDE.U32 R10, R3, R24, RZ ;  /* 0x00000018030a7225 */ /* 0x000fc800078e00ff */
[----:B------:R-:W-:Y:S01]  /*0b40*/  IMAD.X R15, RZ, RZ, RZ, P0 ;  /* 0x000000ffff0f7224 */ /* 0x000fe200000e06ff */
[----:B------:R-:W-:Y:S01]  /*0b50*/  IADD3 RZ, P0, R11, R12, RZ ;  /* 0x0000000c0bff7210 */ /* 0x000fe20007f1e0ff */
[----:B------:R-:W-:-:S04]  /*0b60*/  IMAD.MOV.U32 R14, RZ, RZ, R13 ;  /* 0x000000ffff0e7224 */ /* 0x000fc800078e000d */
[----:B------:R-:W-:-:S08]  /*0b70*/  IMAD.WIDE.U32.X R10, R21, R25, R14, P0 ;  /* 0x00000019150a7225 */ /* 0x000fd000000e040e */
.L_x_9:
[----:B------:R-:W0:Y:S01]  /*0b80*/  LDC.64 R30, c[0x0][0x640] ;  /* 0x00019000ff1e7b82 */ /* 0x000e220000000a00 */
[-CC-:B------:R-:W-:Y:S02]  /*0b90*/  SHF.R.U64 R69, R10, R8.reuse, R11.reuse ;  /* 0x000000080a457219 */ /* 0x180fe4000000120b */
[----:B------:R-:W-:Y:S02]  /*0ba0*/  SHF.R.U32.HI R3, RZ, R8, R11 ;  /* 0x00000008ff037219 */ /* 0x000fe4000001160b */
[----:B------:R-:W-:-:S03]  /*0bb0*/  IADD3 R5, P0, RZ, -R69, RZ ;  /* 0x80000045ff057210 */ /* 0x000fc60007f1e0ff */
[----:B------:R-:W1:Y:S02]  /*0bc0*/  LDC R12, c[0x0][0x618] ;  /* 0x00018600ff0c7b82 */ /* 0x000e640000000800 */
[----:B------:R-:W-:Y:S02]  /*0bd0*/  IMAD.X R3, RZ, RZ, ~R3, P0 ;  /* 0x000000ffff037224 */ /* 0x000fe400000e0e03 */
[----:B------:R-:W-:-:S04]  /*0be0*/  IMAD.WIDE.U32 R10, R5, R26, R16 ;  /* 0x0000001a050a7225 */ /* 0x000fc800078e0010 */
[----:B------:R-:W2:Y:S01]  /*0bf0*/  LDC R20, c[0x0][0x608] ;  /* 0x00018200ff147b82 */ /* 0x000ea20000000800 */
[----:B------:R-:W-:Y:S02]  /*0c00*/  IMAD R8, R3, R26, RZ ;  /* 0x0000001a03087224 */ /* 0x000fe400078e02ff */
[----:B------:R-:W-:Y:S02]  /*0c10*/  IMAD.MOV.U32 R3, RZ, RZ, -0x1 ;  /* 0xffffffffff037424 */ /* 0x000fe400078e00ff */
[----:B------:R-:W-:Y:S02]  /*0c20*/  IMAD R5, R5, R27, R8 ;  /* 0x0000001b05057224 */ /* 0x000fe400078e0208 */
[----:B------:R-:W-:Y:S01]  /*0c30*/  IMAD R26, R9, R23, R4 ;  /* 0x00000017091a7224 */ /* 0x000fe200078e0204 */
[----:B------:R-:W3:Y:S01]  /*0c40*/  LDC R28, c[0x0][0x658] ;  /* 0x00019600ff1c7b82 */ /* 0x000ee20000000800 */
[----:B------:R-:W-:Y:S01]  /*0c50*/  IMAD.IADD R5, R11, 0x1, R5 ;  /* 0x000000010b057824 */ /* 0x000fe200078e0205 */
[----:B0-----:R-:W-:Y:S01]  /*0c60*/  ISETP.NE.U32.AND P0, PT, R30, RZ, PT ;  /* 0x000000ff1e00720c */ /* 0x001fe20003f05070 */
[----:B------:R-:W-:-:S03]  /*0c70*/  IMAD.MOV.U32 R23, RZ, RZ, 0x1 ;  /* 0x00000001ff177424 */ /* 0x000fc600078e00ff */
[----:B------:R-:W-:Y:S02]  /*0c80*/  ISETP.NE.AND.EX P0, PT, R31, RZ, PT, P0 ;  /* 0x000000ff1f00720c */ /* 0x000fe40003f05300 */
[----:B------:R-:W0:Y:S01]  /*0c90*/  LDC R24, c[0x0][0x600] ;  /* 0x00018000ff187b82 */ /* 0x000e220000000800 */
[-CC-:B-1----:R-:W-:Y:S02]  /*0ca0*/  SHF.R.U64 R14, R10, R12.reuse, R5.reuse ;  /* 0x0000000c0a0e7219 */ /* 0x182fe40000001205 */
[----:B------:R-:W-:-:S05]  /*0cb0*/  SHF.R.U32.HI R5, RZ, R12, R5 ;  /* 0x0000000cff057219 */ /* 0x000fca0000011605 */
[----:B------:R-:W1:Y:S01]  /*0cc0*/  LDC R15, c[0x0][0x648] ;  /* 0x00019200ff0f7b82 */ /* 0x000e620000000800 */
[-CC-:B--2---:R-:W-:Y:S02]  /*0cd0*/  SHF.R.U64 R27, R14, R20.reuse, R5.reuse ;  /* 0x000000140e1b7219 */ /* 0x184fe40000001205 */
[----:B------:R-:W-:-:S05]  /*0ce0*/  SHF.R.U32.HI R5, RZ, R20, R5 ;  /* 0x00000014ff057219 */ /* 0x000fca0000011605 */
[----:B------:R-:W2:Y:S01]  /*0cf0*/  LDC R21, c[0x0][0x638] ;  /* 0x00018e00ff157b82 */ /* 0x000ea20000000800 */
[-CC-:B---3--:R-:W-:Y:S02]  /*0d00*/  SHF.R.U64 R20, R27, R28.reuse, R5.reuse ;  /* 0x0000001c1b147219 */ /* 0x188fe40000001205 */
[-C--:B------:R-:W-:Y:S02]  /*0d10*/  SHF.L.U32 R3, R3, R28.reuse, RZ ;  /* 0x0000001c03037219 */ /* 0x080fe400000006ff */
[----:B------:R-:W-:Y:S01]  /*0d20*/  SHF.R.U32.HI R5, RZ, R28, R5 ;  /* 0x0000001cff057219 */ /* 0x000fe20000011605 */
[----:B------:R-:W-:Y:S01]  /*0d30*/  IMAD.MOV.U32 R4, RZ, RZ, R20 ;  /* 0x000000ffff047224 */ /* 0x000fe200078e0014 */
[----:B------:R-:W-:Y:S01]  /*0d40*/  LOP3.LUT R12, RZ, R3, RZ, 0x33, !PT ;  /* 0x00000003ff0c7212 */ /* 0x000fe200078e33ff */
[----:B------:R-:W3:Y:S01]  /*0d50*/  LDC R25, c[0x0][0x610] ;  /* 0x00018400ff197b82 */ /* 0x000ee20000000800 */
[----:B------:R-:W-:Y:S05]  /*0d60*/  @!P0 BRA `(.L_x_10) ;  /* 0x0000000000288947 */ /* 0x000fea0003800000 */
[----:B------:R-:W4:Y:S02]  /*0d70*/  LDC R3, c[0x0][0x64c] ;  /* 0x00019300ff037b82 */ /* 0x000f240000000800 */
[----:B----4-:R-:W-:-:S05]  /*0d80*/  IADD3 R3, P0, R20, R3, RZ ;  /* 0x0000000314037210 */ /* 0x010fca0007f1e0ff */
        /* <DEDUP_REMOVED lines=8> */
.L_x_10:
[----:B-1----:R-:W-:Y:S01]  /*0e10*/  SHF.R.U64 R4, R4, R15, R5 ;  /* 0x0000000f04047219 */ /* 0x002fe20000001205 */
[----:B0-----:R-:W-:Y:S01]  /*0e20*/  VIADD R5, R24, 0xffffffff ;  /* 0xffffffff18057836 */ /* 0x001fe20000000000 */
[----:B------:R-:W-:Y:S02]  /*0e30*/  SHF.L.U32 R3, R23, R28, RZ ;  /* 0x0000001c17037219 */ /* 0x000fe400000006ff */
[----:B------:R-:W-:Y:S01]  /*0e40*/  LOP3.LUT R12, R27, R12, RZ, 0xc0, !PT ;  /* 0x0000000c1b0c7212 */ /* 0x000fe200078ec0ff */
[----:B------:R-:W-:Y:S01]  /*0e50*/  IMAD.MOV R8, RZ, RZ, -R4 ;  /* 0x000000ffff087224 */ /* 0x000fe200078e0a04 */
[----:B------:R-:W-:-:S03]  /*0e60*/  SEL R7, R7, R26, !P1 ;  /* 0x0000001a07077207 */ /* 0x000fc60004800000 */
[----:B------:R-:W-:Y:S01]  /*0e70*/  IMAD R12, R3, R4, R12 ;  /* 0x00000004030c7224 */ /* 0x000fe200078e020c */
[----:B------:R-:W-:Y:S01]  /*0e80*/  LOP3.LUT R4, R14, R5, RZ, 0xc0, !PT ;  /* 0x000000050e047212 */ /* 0x000fe200078ec0ff */
[----:B--2---:R-:W-:Y:S02]  /*0e90*/  IMAD R3, R8, R21, R20 ;  /* 0x0000001508037224 */ /* 0x004fe400078e0214 */
[----:B---3--:R-:W-:Y:S02]  /*0ea0*/  IMAD R7, R12, R25, R7 ;  /* 0x000000190c077224 */ /* 0x008fe400078e0207 */
[----:B------:R-:W-:Y:S02]  /*0eb0*/  IMAD.MOV.U32 R5, RZ, RZ, 0x1 ;  /* 0x00000001ff057424 */ /* 0x000fe400078e00ff */
[----:B------:R-:W-:-:S03]  /*0ec0*/  IMAD R4, R3, R24, R4 ;  /* 0x0000001803047224 */ /* 0x000fc600078e0204 */
[----:B------:R-:W-:Y:S02]  /*0ed0*/  PRMT R3, R5, 0x7610, R3 ;  /* 0x0000761005037816 */ /* 0x000fe40000000003 */
[----:B------:R-:W-:Y:S02]  /*0ee0*/  SEL R70, R4, R7, !P1 ;  /* 0x0000000704467207 */ /* 0x000fe40004800000 */
[----:B------:R-:W-:-:S07]  /*0ef0*/  SEL R71, R7, R4, !P1 ;  /* 0x0000000407477207 */ /* 0x000fce0004800000 */
.L_x_8:
[----:B------:R-:W-:-:S08]  /*0f00*/  NOP ;  /* 0x0000000000007918 */ /* 0x000fd00000000000 */
[----:B------:R-:W0:Y:S02]  /*0f10*/  USETMAXREG.TRY_ALLOC.CTAPOOL UP0, 0xe8 ;  /* 0x000000e8000079c8 */ /* 0x000e240008000600 */
[----:B0-----:R-:W-:-:S13]  /*0f20*/  PLOP3.LUT P0, PT, PT, PT, UP0, 0x80, 0x0 ;  /* 0x000000000000781c */ /* 0x001fda0003f0f008 */
[----:B------:R-:W-:Y:S05]  /*0f30*/  @!P0 BRA `(.L_x_8) ;  /* 0xfffffffc00f08947 */ /* 0x000fea000383ffff */
[----:B------:R-:W-:Y:S01]  /*0f40*/  ULDC.64 UR4, c[0x0][0x598] ;  /* 0x0001660000047ab9 */ /* 0x000fe20000000a00 */
[----:B------:R-:W-:Y:S01]  /*0f50*/  ULDC.64 UR36, c[0x0][0x208] ;  /* 0x0000820000247ab9 */ /* 0x000fe20000000a00 */
[----:B------:R-:W-:-:S04]  /*0f60*/  ISETP.NE.U32.AND P0, PT, RZ, UR4, PT ;  /* 0x00000004ff007c0c */ /* 0x000fc8000bf05070 */
[----:B------:R-:W-:-:S13]  /*0f70*/  ISETP.NE.AND.EX P0, PT, RZ, UR5, PT, P0 ;  /* 0x00000005ff007c0c */ /* 0x000fda000bf05300 */
[----:B------:R-:W-:Y:S05]  /*0f80*/  @!P0 BRA `(.L_x_11) ;  /* 0x00000000001c8947 */ /* 0x000fea0003800000 */
[----:B------:R-:W0:Y:S02]  /*0f90*/  LDC.64 R4, c[0x0][0x598] ;  /* 0x00016600ff047b82 */ /* 0x000e240000000a00 */
[----:B0-----:R-:W2:Y:S02]  /*0fa0*/  LDG.E.64 R4, desc[UR36][R4.64] ;  /* 0x0000002404047981 */ /* 0x001ea4000c1e1b00 */
[----:B--2---:R-:W-:-:S04]  /*0fb0*/  ISETP.NE.U32.AND P0, PT, R4, RZ, PT ;  /* 0x000000ff0400720c */ /* 0x004fc80003f05070 */
[----:B------:R-:W-:-:S13]  /*0fc0*/  ISETP.NE.AND.EX P0, PT, R5, RZ, PT, P0 ;  /* 0x000000ff0500720c */ /* 0x000fda0003f05300 */
[----:B------:R-:W-:Y:S05]  /*0fd0*/  @!P0 BRA `(.L_x_11) ;  /* 0x0000000000088947 */ /* 0x000fea0003800000 */
[----:B------:R0:W5:Y:S01]  /*0fe0*/  LD.E R23, desc[UR36][R4.64] ;  /* 0x0000002404177980 */ /* 0x000162000c101900 */
[----:B------:R-:W-:Y:S05]  /*0ff0*/  BRA `(.L_x_12) ;  /* 0x0000000000247947 */ /* 0x000fea0003800000 */
.L_x_11:
[----:B------:R-:W-:Y:S02]  /*1000*/  ULDC.64 UR4, c[0x0][0x588] ;  /* 0x0001620000047ab9 */ /* 0x000fe40000000a00 */
[----:B------:R-:W-:-:S04]  /*1010*/  ISETP.NE.U32.AND P0, PT, RZ, UR4, PT ;  /* 0x00000004ff007c0c */ /* 0x000fc8000bf05070 */
[----:B------:R-:W-:-:S13]  /*1020*/  ISETP.NE.AND.EX P0, PT, RZ, UR5, PT, P0 ;  /* 0x00000005ff007c0c */ /* 0x000fda000bf05300 */
[----:B------:R-:W-:Y:S05]  /*1030*/  @!P0 BRA `(.L_x_13) ;  /* 0x00000000000c8947 */ /* 0x000fea0003800000 */
[----:B------:R-:W0:Y:S02]  /*1040*/  LDC.64 R4, c[0x0][0x588] ;  /* 0x00016200ff047b82 */ /* 0x000e240000000a00 */
[----:B0-----:R1:W5:Y:S01]  /*1050*/  LDG.E R23, desc[UR36][R4.64] ;  /* 0x0000002404177981 */ /* 0x001362000c1e1900 */
[----:B------:R-:W-:Y:S05]  /*1060*/  BRA `(.L_x_12) ;  /* 0x0000000000087947 */ /* 0x000fea0003800000 */
.L_x_13:
[----:B------:R-:W-:Y:S02]  /*1070*/  ULDC UR4, c[0x0][0x580] ;  /* 0x0001600000047ab9 */ /* 0x000fe40000000800 */
[----:B------:R-:W-:-:S07]  /*1080*/  IMAD.U32 R23, RZ, RZ, UR4 ;  /* 0x00000004ff177e24 */ /* 0x000fce000f8e00ff */
.L_x_12:
[----:B------:R-:W-:Y:S02]  /*1090*/  ULDC.64 UR4, c[0x0][0x5a0] ;  /* 0x0001680000047ab9 */ /* 0x000fe40000000a00 */
[----:B------:R-:W-:-:S04]  /*10a0*/  ISETP.NE.U32.AND P0, PT, RZ, UR4, PT ;  /* 0x00000004ff007c0c */ /* 0x000fc8000bf05070 */
[----:B------:R-:W-:-:S13]  /*10b0*/  ISETP.NE.AND.EX P0, PT, RZ, UR5, PT, P0 ;  /* 0x00000005ff007c0c */ /* 0x000fda000bf05300 */
[----:B------:R-:W-:Y:S05]  /*10c0*/  @!P0 BRA `(.L_x_14) ;  /* 0x00000000001c8947 */ /* 0x000fea0003800000 */
[----:B01----:R-:W0:Y:S02]  /*10d0*/  LDC.64 R4, c[0x0][0x5a0] ;  /* 0x00016800ff047b82 */ /* 0x003e240000000a00 */
[----:B0-----:R-:W2:Y:S02]  /*10e0*/  LDG.E.64 R4, desc[UR36][R4.64] ;  /* 0x0000002404047981 */ /* 0x001ea4000c1e1b00 */
[----:B--2---:R-:W-:-:S04]  /*10f0*/  ISETP.NE.U32.AND P0, PT, R4, RZ, PT ;  /* 0x000000ff0400720c */ /* 0x004fc80003f05070 */
[----:B------:R-:W-:-:S13]  /*1100*/  ISETP.NE.AND.EX P0, PT, R5, RZ, PT, P0 ;  /* 0x000000ff0500720c */ /* 0x000fda0003f05300 */
[----:B------:R-:W-:Y:S05]  /*1110*/  @!P0 BRA `(.L_x_14) ;  /* 0x0000000000088947 */ /* 0x000fea0003800000 */
[----:B------:R0:W5:Y:S01]  /*1120*/  LD.E R58, desc[UR36][R4.64] ;  /* 0x00000024043a7980 */ /* 0x000162000c101900 */
[----:B------:R-:W-:Y:S05]  /*1130*/  BRA `(.L_x_15) ;  /* 0x0000000000247947 */ /* 0x000fea0003800000 */
.L_x_14:
[----:B------:R-:W-:Y:S02]  /*1140*/  ULDC.64 UR4, c[0x0][0x590] ;  /* 0x0001640000047ab9 */ /* 0x000fe40000000a00 */
[----:B------:R-:W-:-:S04]  /*1150*/  ISETP.NE.U32.AND P0, PT, RZ, UR4, PT ;  /* 0x00000004ff007c0c */ /* 0x000fc8000bf05070 */
[----:B------:R-:W-:-:S13]  /*1160*/  ISETP.NE.AND.EX P0, PT, RZ, UR5, PT, P0 ;  /* 0x00000005ff007c0c */ /* 0x000fda000bf05300 */
[----:B------:R-:W-:Y:S05]  /*1170*/  @!P0 BRA `(.L_x_16) ;  /* 0x00000000000c8947 */ /* 0x000fea0003800000 */
[----:B------:R-:W2:Y:S02]  /*1180*/  LDC.64 R58, c[0x0][0x590] ;  /* 0x00016400ff3a7b82 */ /* 0x000ea40000000a00 */
[----:B--2---:R2:W5:Y:S01]  /*1190*/  LDG.E R58, desc[UR36][R58.64] ;  /* 0x000000243a3a7981 */ /* 0x004562000c1e1900 */
[----:B------:R-:W-:Y:S05]  /*11a0*/  BRA `(.L_x_15) ;  /* 0x0000000000087947 */ /* 0x000fea0003800000 */
.L_x_16:
[----:B------:R-:W-:Y:S02]  /*11b0*/  ULDC UR4, c[0x0][0x584] ;  /* 0x0001610000047ab9 */ /* 0x000fe40000000800 */
[----:B------:R-:W-:-:S07]  /*11c0*/  IMAD.U32 R58, RZ, RZ, UR4 ;  /* 0x00000004ff3a7e24 */ /* 0x000fce000f8e00ff */
.L_x_15:
[----:B------:R-:W-:-:S13]  /*11d0*/  LOP3.LUT P0, RZ, R3, 0xff, RZ, 0xc0, !PT ;  /* 0x000000ff03ff7812 */ /* 0x000fda000780c0ff */
[----:B------:R-:W-:Y:S05]  /*11e0*/  @!P0 EXIT ;  /* 0x000000000000894d */ /* 0x000fea0003800000 */
[----:B------:R-:W3:Y:S01]  /*11f0*/  LDC R61, c[0x0][0x658] ;  /* 0x00019600ff3d7b82 */ /* 0x000ee20000000800 */
[----:B------:R-:W-:Y:S01]  /*1200*/  LOP3.LUT R6, R6, 0x1, RZ, 0xc0, !PT ;  /* 0x0000000106067812 */ /* 0x000fe200078ec0ff */
[----:B------:R-:W-:Y:S01]  /*1210*/  ULDC.64 UR6, c[0x0][0x288] ;  /* 0x0000a20000067ab9 */ /* 0x000fe20000000a00 */
[----:B------:R-:W-:Y:S01]  /*1220*/  SHF.R.U32.HI R3, RZ, 0x2, R63 ;  /* 0x00000002ff037819 */ /* 0x000fe2000001163f */
[----:B------:R-:W-:Y:S01]  /*1230*/  UIADD3 UR4, UR7, 0x3f, URZ ;  /* 0x0000003f07047890 */ /* 0x000fe2000fffe03f */
[----:B------:R-:W-:Y:S01]  /*1240*/  SHF.R.U32.HI R0, RZ, 0x1, R0 ;  /* 0x00000001ff007819 */ /* 0x000fe20000011600 */
[----:B------:R-:W-:Y:S01]  /*1250*/  IMAD.SHL.U32 R56, R6, 0x40, RZ ;  /* 0x0000004006387824 */ /* 0x000fe200078e00ff */
[----:B------:R-:W-:Y:S01]  /*1260*/  LOP3.LUT R3, R3, 0x7, RZ, 0xc0, !PT ;  /* 0x0000000703037812 */ /* 0x000fe200078ec0ff */
[----:B01----:R-:W0:Y:S01]  /*1270*/  LDC.64 R4, c[0x0][0x5c8] ;  /* 0x00017200ff047b82 */ /* 0x003e220000000a00 */
[----:B------:R-:W-:Y:S01]  /*1280*/  USHF.R.S32.HI UR5, URZ, 0x1f, UR4 ;  /* 0x0000001f3f057899 */ /* 0x000fe20008011404 */
[----:B------:R-:W-:Y:S01]  /*1290*/  LOP3.LUT R0, R0, 0x30, RZ, 0xc0, !PT ;  /* 0x0000003000007812 */ /* 0x000fe200078ec0ff */
[----:B------:R-:W-:Y:S01]  /*12a0*/  IMAD.MOV.U32 R8, RZ, RZ, 0x1 ;  /* 0x00000001ff087424 */ /* 0x000fe200078e00ff */
[--C-:B------:R-:W-:Y:S01]  /*12b0*/  LOP3.LUT R56, R56, 0x40, R3.reuse, 0xe2, !PT ;  /* 0x0000004038387812 */ /* 0x100fe200078ee203 */
[----:B------:R-:W-:Y:S01]  /*12c0*/  ULEA.HI UR5, UR5, UR4, URZ, 0x6 ;  /* 0x0000000405057291 */ /* 0x000fe2000f8f303f */
[-C--:B------:R-:W-:Y:S01]  /*12d0*/  IADD3 R3, RZ, -R0.reuse, -R3 ;  /* 0x80000000ff037210 */ /* 0x080fe20007ffe803 */
[----:B------:R-:W-:Y:S01]  /*12e0*/  IMAD.U32 R7, RZ, RZ, UR6 ;  /* 0x00000006ff077e24 */ /* 0x000fe2000f8e00ff */
[----:B------:R-:W1:Y:S01]  /*12f0*/  LDC R65, c[0x0][0x600] ;  /* 0x00018000ff417b82 */ /* 0x000e620000000800 */
[----:B------:R-:W-:Y:S01]  /*1300*/  LOP3.LUT R56, R56, R0, RZ, 0xfc, !PT ;  /* 0x0000000038387212 */ /* 0x000fe200078efcff */
[----:B------:R-:W-:Y:S01]  /*1310*/  IMAD.MOV.U32 R0, RZ, RZ, -0x1 ;  /* 0xffffffffff007424 */ /* 0x000fe200078e00ff */
[----:B------:R-:W-:Y:S01]  /*1320*/  USHF.R.S32.HI UR43, URZ, 0x6, UR5 ;  /* 0x000000063f2b7899 */ /* 0x000fe20008011405 */
[C---:B------:R-:W-:Y:S01]  /*1330*/  LOP3.LUT R62, R63.reuse, 0x3, RZ, 0xc0, !PT ;  /* 0x000000033f3e7812 */ /* 0x040fe200078ec0ff */
[----:B------:R-:W-:Y:S01]  /*1340*/  IMAD R3, R6, -0x40, R3 ;  /* 0xffffffc006037824 */ /* 0x000fe200078e0203 */
[C---:B------:R-:W-:Y:S01]  /*1350*/  LOP3.LUT R64, R63.reuse, 0x80, RZ, 0xc0, !PT ;  /* 0x000000803f407812 */ /* 0x040fe200078ec0ff */
[----:B------:R-:W-:Y:S01]  /*1360*/  UISETP.LT.AND UP0, UPT, UR43, 0x1, UPT ;  /* 0x000000012b00788c */ /* 0x000fe2000bf01270 */
[-C--:B---3--:R-:W-:Y:S01]  /*1370*/  SHF.L.U32 R0, R0, R61.reuse, RZ ;  /* 0x0000003d00007219 */ /* 0x088fe200000006ff */
[----:B------:R-:W-:Y:S01]  /*1380*/  ULDC UR4, c[0x0][0x284] ;  /* 0x0000a10000047ab9 */ /* 0x000fe20000000800 */
[----:B------:R-:W-:Y:S01]  /*1390*/  IMAD R62, R62, -0x2, R7 ;  /* 0xfffffffe3e3e7824 */ /* 0x000fe200078e0207 */
[----:B------:R-:W-:Y:S01]  /*13a0*/  USEL UR44, UR43, 0x1, UP0 ;  /* 0x000000012b2c7887 */ /* 0x000fe20008000000 */
[----:B------:R-:W-:Y:S01]  /*13b0*/  SHF.L.U32 R61, R8, R61, RZ ;  /* 0x0000003d083d7219 */ /* 0x000fe200000006ff */
[----:B------:R-:W-:Y:S01]  /*13c0*/  IMAD.SHL.U32 R63, R63, 0x2, RZ ;  /* 0x000000023f3f7824 */ /* 0x000fe200078e00ff */
[----:B------:R-:W-:Y:S01]  /*13d0*/  LOP3.LUT R68, R18, 0x1, RZ, 0xfc, !PT ;  /* 0x0000000112447812 */ /* 0x000fe200078efcff */
[----:B------:R-:W-:Y:S01]  /*13e0*/  VIADD R67, R3, UR4 ;  /* 0x0000000403437c36 */ /* 0x000fe20008000000 */
[C---:B0-----:R-:W-:Y:S01]  /*13f0*/  SHF.L.U64.HI R60, R4.reuse, 0x3, R5 ;  /* 0x00000003043c7819 */ /* 0x041fe20000010205 */
[----:B--2---:R-:W-:Y:S01]  /*1400*/  IMAD.SHL.U32 R59, R4, 0x8, RZ ;  /* 0x00000008043b7824 */ /* 0x004fe200078e00ff */
[----:B------:R-:W-:Y:S01]  /*1410*/  SHF.R.U32.HI R64, RZ, 0x7, R64 ;  /* 0x00000007ff407819 */ /* 0x000fe20000011640 */
[----:B------:R-:W-:Y:S01]  /*1420*/  IMAD.MOV.U32 R57, RZ, RZ, RZ ;  /* 0x000000ffff397224 */ /* 0x000fe200078e00ff */
[----:B------:R-:W-:Y:S01]  /*1430*/  LOP3.LUT R66, RZ, R0, RZ, 0x33, !PT ;  /* 0x00000000ff427212 */ /* 0x000fe200078e33ff */
[----:B------:R-:W-:Y:S01]  /*1440*/  UIADD3 UR44, UR43, -UR44, URZ ;  /* 0x8000002c2b2c7290 */ /* 0x000fe2000fffe03f */
[----:B------:R-:W-:Y:S01]  /*1450*/  UMOV UR40, URZ ;  /* 0x0000003f00287c82 */ /* 0x000fe20008000000 */
[----:B-1----:R-:W-:Y:S01]  /*1460*/  VIADD R65, R65, 0xffffffff ;  /* 0xffffffff41417836 */ /* 0x002fe20000000000 */
[----:B------:R-:W-:-:S09]  /*1470*/  UMOV UR42, URZ ;  /* 0x0000003f002a7c82 */ /* 0x000fd20008000000 */
.L_x_98:
[----:B0-----:R-:W0:Y:S01]  /*1480*/  SHFL.IDX PT, R0, R64, RZ, 0x1f ;  /* 0x00001fff40007589 */ /* 0x001e2200000e0000 */
[----:B-1----:R-:W1:Y:S01]  /*1490*/  S2UR UR7, SR_CgaCtaId ;  /* 0x00000000000779c3 */ /* 0x002e620000008800 */
[----:B------:R-:W-:Y:S01]  /*14a0*/  UMOV UR6, 0x400 ;  /* 0x0000040000067882 */ /* 0x000fe20000000000 */
[----:B0-----:R-:W-:Y:S01]  /*14b0*/  R2UR UR4, R0 ;  /* 0x00000000000472ca */ /* 0x001fe200000e0000 */
[----:B-1----:R-:W-:-:S12]  /*14c0*/  ULEA UR6, UR7, UR6, 0x18 ;  /* 0x0000000607067291 */ /* 0x002fd8000f8ec03f */
[----:B------:R-:W-:-:S04]  /*14d0*/  ULEA.HI UR5, UR4, UR4, URZ, 0x1 ;  /* 0x0000000404057291 */ /* 0x000fc8000f8f083f */
[----:B------:R-:W-:-:S04]  /*14e0*/  ULOP3.LUT UR5, UR5, 0x7fffe, URZ, 0xc0, !UPT ;  /* 0x0007fffe05057892 */ /* 0x000fc8000f8ec03f */
[----:B------:R-:W-:-:S03]  /*14f0*/  UIADD3 UR5, UR4, -UR5, URZ ;  /* 0x8000000504057290 */ /* 0x000fc6000fffe03f */
[----:B------:R-:W-:Y:S01]  /*1500*/  ULDC UR4, c[0x0][0x28c] ;  /* 0x0000a30000047ab9 */ /* 0x000fe20000000800 */
[----:B------:R-:W-:Y:S01]  /*1510*/  ULEA UR5, UR5, UR6, 0xd ;  /* 0x0000000605057291 */ /* 0x000fe2000f8e683f */
[----:B------:R-:W-:-:S03]  /*1520*/  ISETP.LT.AND P0, PT, RZ, UR4, PT ;  /* 0x00000004ff007c0c */ /* 0x000fc6000bf01270 */
[----:B------:R-:W-:-:S04]  /*1530*/  UIADD3 UR5, UR5, 0x100, URZ ;  /* 0x0000010005057890 */ /* 0x000fc8000fffe03f */
[----:B------:R-:W-:-:S04]  /*1540*/  USHF.R.U32.HI UR5, URZ, 0x4, UR5 ;  /* 0x000000043f057899 */ /* 0x000fc80008011605 */
[----:B------:R-:W-:-:S04]  /*1550*/  ULOP3.LUT UR5, UR5, 0x3fff, URZ, 0xc0, !UPT ;  /* 0x00003fff05057892 */ /* 0x000fc8000f8ec03f */
[----:B------:R-:W-:Y:S01]  /*1560*/  ULOP3.LUT UR45, UR5, 0x10000, URZ, 0xfc, !UPT ;  /* 0x00010000052d7892 */ /* 0x000fe2000f8efc3f */
[----:B---345:R-:W-:Y:S11]  /*1570*/  @P0 BRA `(.L_x_17) ;  /* 0x0000000000400947 */ /* 0x038ff60003800000 */
[----:B------:R-:W-:Y:S01]  /*1580*/  MOV R0, 0x0 ;  /* 0x0000000000007802 */ /* 0x000fe20000000f00 */
[----:B------:R-:W-:Y:S01]  /*1590*/  ULDC.64 UR4, c[0x4][0x68] ;  /* 0x01001a0000047ab9 */ /* 0x000fe20000000a00 */
[----:B------:R-:W-:Y:S01]  /*15a0*/  ULDC.64 UR6, c[0x4][0x8] ;  /* 0x0100020000067ab9 */ /* 0x000fe20000000a00 */
[----:B------:R-:W-:Y:S01]  /*15b0*/  IMAD.U32 R4, RZ, RZ, UR4 ;  /* 0x00000004ff047e24 */ /* 0x000fe2000f8e00ff */
[----:B------:R0:W1:Y:S01]  /*15c0*/  LDC.64 R14, c[0x4][R0] ;  /* 0x01000000000e7b82 */ /* 0x0000620000000a00 */
[----:B------:R-:W-:Y:S01]  /*15d0*/  IMAD.U32 R5, RZ, RZ, UR5 ;  /* 0x00000005ff057e24 */ /* 0x000fe2000f8e00ff */
[----:B------:R-:W-:Y:S01]  /*15e0*/  ULDC.64 UR4, c[0x4][0x70] ;  /* 0x01001c0000047ab9 */ /* 0x000fe20000000a00 */
[----:B------:R-:W-:Y:S02]  /*15f0*/  IMAD.U32 R10, RZ, RZ, UR6 ;  /* 0x00000006ff0a7e24 */ /* 0x000fe4000f8e00ff */
[----:B------:R-:W-:Y:S02]  /*1600*/  IMAD.U32 R6, RZ, RZ, UR4 ;  /* 0x00000004ff067e24 */ /* 0x000fe4000f8e00ff */
[----:B------:R-:W-:-:S02]  /*1610*/  IMAD.U32 R7, RZ, RZ, UR5 ;  /* 0x00000005ff077e24 */ /* 0x000fc4000f8e00ff */
[----:B------:R-:W-:Y:S02]  /*1620*/  IMAD.U32 R11, RZ, RZ, UR7 ;  /* 0x00000007ff0b7e24 */ /* 0x000fe4000f8e00ff */
[----:B------:R-:W-:Y:S02]  /*1630*/  IMAD.MOV.U32 R8, RZ, RZ, 0x1e1 ;  /* 0x000001e1ff087424 */ /* 0x000fe400078e00ff */
[----:B------:R-:W-:Y:S02]  /*1640*/  IMAD.MOV.U32 R12, RZ, RZ, 0x1 ;  /* 0x00000001ff0c7424 */ /* 0x000fe400078e00ff */
[----:B0-----:R-:W-:-:S07]  /*1650*/  IMAD.MOV.U32 R13, RZ, RZ, RZ ;  /* 0x000000ffff0d7224 */ /* 0x001fce00078e00ff */
[----:B------:R-:W-:-:S07]  /*1660*/  LEPC R20, `(.L_x_17) ;  /* 0x000000001014794e */ /* 0x000fce0000000000 */
[----:B-1---5:R-:W-:Y:S05]  /*1670*/  CALL.ABS.NOINC R14 ;  /* 0x000000000e007343 */ /* 0x022fea0003c00000 */
.L_x_17:
[----:B------:R-:W-:-:S13]  /*1680*/  ISETP.NE.AND P0, PT, R68, 0x3, PT ;  /* 0x000000034400780c */ /* 0x000fda0003f05270 */
[----:B------:R-:W-:Y:S05]  /*1690*/  @!P0 BRA `(.L_x_18) ;  /* 0x0000000000048947 */ /* 0x000fea0003800000 */
[----:B------:R-:W-:Y:S01]  /*16a0*/  BPT.TRAP 0x1 ;  /* 0x000000040000795c */ /* 0x000fe20000300000 */
.L_x_18:
[----:B------:R-:W0:Y:S01]  /*16b0*/  S2UR UR5, SR_CgaCtaId ;  /* 0x00000000000579c3 */ /* 0x000e220000008800 */
[----:B------:R-:W-:Y:S01]  /*16c0*/  UMOV UR4, 0x400 ;  /* 0x0000040000047882 */ /* 0x000fe20000000000 */
[----:B------:R-:W-:Y:S02]  /*16d0*/  IMAD.U32 R0, RZ, RZ, UR40 ;  /* 0x00000028ff007e24 */ /* 0x000fe4000f8e00ff */
[----:B------:R-:W-:-:S03]  /*16e0*/  IMAD.U32 R3, RZ, RZ, UR42 ;  /* 0x0000002aff037e24 */ /* 0x000fc6000f8e00ff */
[----:B------:R-:W-:Y:S01]  /*16f0*/  SHF.L.U32 R0, R0, 0x1f, RZ ;  /* 0x0000001f00007819 */ /* 0x000fe200000006ff */
[----:B0-----:R-:W-:-:S06]  /*1700*/  ULEA UR4, UR5, UR4, 0x18 ;  /* 0x0000000405047291 */ /* 0x001fcc000f8ec03f */
[----:B------:R-:W-:-:S04]  /*1710*/  IMAD.U32 R6, RZ, RZ, UR4 ;  /* 0x00000004ff067e24 */ /* 0x000fc8000f8e00ff */
[----:B------:R-:W-:-:S04]  /*1720*/  IMAD R3, R3, 0x8, R6 ;  /* 0x0000000803037824 */ /* 0x000fc800078e0206 */
[----:B------:R0:W1:Y:S01]  /*1730*/  SYNCS.PHASECHK.TRANS64.TRYWAIT P1, [R3+URZ], R0 ;  /* 0x00000000030075a7 */ /* 0x000062000802017f */
[----:B------:R-:W-:Y:S05]  /*1740*/  @!P0 BRA `(.L_x_19) ;  /* 0x0000000000048947 */ /* 0x000fea0003800000 */
[----:B------:R-:W-:Y:S01]  /*1750*/  BPT.TRAP 0x1 ;  /* 0x000000040000795c */ /* 0x000fe20000300000 */
.L_x_19:
[----:B------:R-:W-:-:S05]  /*1760*/  IMAD.U32 R4, RZ, RZ, UR44 ;  /* 0x0000002cff047e24 */ /* 0x000fca000f8e00ff */
[----:B------:R-:W-:Y:S01]  /*1770*/  ISETP.GE.AND P2, PT, R4, 0x1, PT ;  /* 0x000000010400780c */ /* 0x000fe20003f46270 */
[----:B-1----:R-:W-:-:S12]  /*1780*/  @P1 BRA `(.L_x_20) ;  /* 0x0000000000081947 */ /* 0x002fd80003800000 */
[----:B------:R-:W1:Y:S02]  /*1790*/  SYNCS.PHASECHK.TRANS64.TRYWAIT P1, [R3+URZ], R0 ;  /* 0x00000000030075a7 */ /* 0x000e64000802017f */
[----:B-1----:R-:W-:Y:S05]  /*17a0*/  @!P1 BRA `(.L_x_21) ;  /* 0x0000004800dc9947 */ /* 0x002fea0003800000 */
.L_x_20:
[----:B------:R-:W-:Y:S05]  /*17b0*/  WARPSYNC.ALL ;  /* 0x0000000000007948 */ /* 0x000fea0003800000 */
[----:B------:R-:W-:Y:S01]  /*17c0*/  R2UR UR4, R6 ;  /* 0x00000000060472ca */ /* 0x000fe200000e0000 */
[----:B------:R-:W-:Y:S01]  /*17d0*/  ULEA UR5, UR42, UR45, 0xb ;  /* 0x0000002d2a057291 */ /* 0x000fe2000f8e583f */
[----:B------:R-:W-:Y:S01]  /*17e0*/  WARPGROUP.ARRIVE ;  /* 0x00000000000079c5 */ /* 0x000fe20000000000 */
[----:B------:R-:W-:Y:S01]  /*17f0*/  UMOV UR9, 0x40000040 ;  /* 0x4000004000097882 */ /* 0x000fe20000000000 */
[----:B------:R-:W-:-:S04]  /*1800*/  UMOV UR11, 0x40000040 ;  /* 0x40000040000b7882 */ /* 0x000fc80000000000 */
[----:B------:R-:W-:-:S05]  /*1810*/  UMOV UR8, UR5 ;  /* 0x0000000500087c82 */ /* 0x000fca0008000000 */
[----:B------:R-:W-:-:S04]  /*1820*/  UIADD3 UR4, UR4, 0x20100, URZ ;  /* 0x0002010004047890 */ /* 0x000fc8000fffe03f */
[----:B------:R-:W-:-:S04]  /*1830*/  USHF.R.U32.HI UR4, URZ, 0x4, UR4 ;  /* 0x000000043f047899 */ /* 0x000fc80008011604 */
[----:B------:R-:W-:-:S04]  /*1840*/  ULOP3.LUT UR4, UR4, 0x3fff, URZ, 0xc0, !UPT ;  /* 0x00003fff04047892 */ /* 0x000fc8000f8ec03f */
[----:B------:R-:W-:-:S04]  /*1850*/  ULOP3.LUT UR4, UR4, 0x10000, URZ, 0xfc, !UPT ;  /* 0x0001000004047892 */ /* 0x000fc8000f8efc3f */
[----:B------:R-:W-:-:S07]  /*1860*/  ULEA UR6, UR42, UR4, 0xa ;  /* 0x000000042a067291 */ /* 0x000fce000f8e503f */
[----:B------:R-:W-:Y:S02]  /*1870*/  UMOV UR10, UR6 ;  /* 0x00000006000a7c82 */ /* 0x000fe40008000000 */
[----:B------:R-:W-:Y:S01]  /*1880*/  HGMMA.64x64x8.F32.TF32 R24, gdesc[UR8], RZ, !UPT, gsb0 ;  /* 0x04e00000081879f0 */ /* 0x000fe2000c0028ff */
[----:B------:R-:W-:Y:S02]  /*1890*/  UIADD3 UR8, UR5, 0x2, URZ ;  /* 0x0000000205087890 */ /* 0x000fe4000fffe03f */
[----:B------:R-:W-:Y:S01]  /*18a0*/  UIADD3 UR10, UR6, 0x2, URZ ;  /* 0x00000002060a7890 */ /* 0x000fe2000fffe03f */
[----:B------:R-:W-:Y:S01]  /*18b0*/  UMOV UR9, 0x40000040 ;  /* 0x4000004000097882 */ /* 0x000fe20000000000 */
[----:B------:R-:W-:Y:S01]  /*18c0*/  UMOV UR11, 0x40000040 ;  /* 0x40000040000b7882 */ /* 0x000fe20000000000 */
[----:B------:R-:W-:Y:S02]  /*18d0*/  WARPGROUP.DEPBAR.LE gsb0, 0x0 ;  /* 0x00008000000079c5 */ /* 0x000fe40000010000 */
[----:B------:R-:W-:-:S06]  /*18e0*/  WARPGROUP.ARRIVE ;  /* 0x00000000000079c5 */ /* 0x000fcc0000000000 */
[----:B------:R-:W-:Y:S01]  /*18f0*/  HGMMA.64x64x8.F32.TF32 R24, gdesc[UR8], R24, gsb0 ;  /* 0x04e00000081879f0 */ /* 0x000fe20008002818 */
        /* <DEDUP_REMOVED lines=41> */
[----:B------:R-:W-:Y:S03]  /*1b90*/  HGMMA.64x64x8.F32.TF32 R24, gdesc[UR8], R24, gsb0 ;  /* 0x04e00000081879f0 */ /* 0x000fe60008002818 */
[----:B------:R-:W-:Y:S02]  /*1ba0*/  WARPGROUP.DEPBAR.LE gsb0, 0x0 ;  /* 0x00008000000079c5 */ /* 0x000fe40000010000 */
[----:B------:R-:W-:Y:S05]  /*1bb0*/  @!P2 BRA `(.L_x_22) ;  /* 0x000000040098a947 */ /* 0x000fea0003800000 */
[----:B------:R-:W-:Y:S01]  /*1bc0*/  UIADD3 UR5, UR42, 0x1, URZ ;  /* 0x000000012a057890 */ /* 0x000fe2000fffe03f */
[----:B01----:R-:W-:Y:S02]  /*1bd0*/  IMAD.U32 R0, RZ, RZ, UR44 ;  /* 0x0000002cff007e24 */ /* 0x003fe4000f8e00ff */
[----:B------:R-:W-:Y:S01]  /*1be0*/  IMAD.U32 R3, RZ, RZ, UR42 ;  /* 0x0000002aff037e24 */ /* 0x000fe2000f8e00ff */
[----:B------:R-:W-:-:S04]  /*1bf0*/  UISETP.NE.AND UP0, UPT, UR5, 0x4, UPT ;  /* 0x000000040500788c */ /* 0x000fc8000bf05270 */
[----:B------:R-:W-:Y:S02]  /*1c00*/  USEL UR6, URZ, 0x1, UP0 ;  /* 0x000000013f067887 */ /* 0x000fe40008000000 */
[----:B------:R-:W-:Y:S02]  /*1c10*/  USEL UR5, UR5, URZ, UP0 ;  /* 0x0000003f05057287 */ /* 0x000fe40008000000 */
[----:B------:R-:W-:-:S06]  /*1c20*/  ULOP3.LUT UR6, UR40, UR6, URZ, 0x3c, !UPT ;  /* 0x0000000628067292 */ /* 0x000fcc000f8e3c3f */
[----:B------:R-:W-:-:S07]  /*1c30*/  IMAD.U32 R7, RZ, RZ, UR6 ;  /* 0x00000006ff077e24 */ /* 0x000fce000f8e00ff */
.L_x_29:
[----:B------:R-:W-:Y:S05]  /*1c40*/  @!P0 BRA `(.L_x_23) ;  /* 0x0000000000048947 */ /* 0x000fea0003800000 */
[----:B------:R-:W-:Y:S01]  /*1c50*/  BPT.TRAP 0x1 ;  /* 0x000000040000795c */ /* 0x000fe20000300000 */
.L_x_23:
[----:B------:R-:W0:Y:S01]  /*1c60*/  S2UR UR7, SR_CgaCtaId ;  /* 0x00000000000779c3 */ /* 0x000e220000008800 */
[----:B------:R-:W-:Y:S01]  /*1c70*/  UMOV UR6, 0x400 ;  /* 0x0000040000067882 */ /* 0x000fe20000000000 */
[----:B------:R-:W-:Y:S01]  /*1c80*/  IMAD.U32 R5, RZ, RZ, UR5 ;  /* 0x00000005ff057e24 */ /* 0x000fe2000f8e00ff */
[----:B------:R-:W-:Y:S01]  /*1c90*/  SHF.L.U32 R4, R7, 0x1f, RZ ;  /* 0x0000001f07047819 */ /* 0x000fe200000006ff */
[----:B0-----:R-:W-:-:S06]  /*1ca0*/  ULEA UR6, UR7, UR6, 0x18 ;  /* 0x0000000607067291 */ /* 0x001fcc000f8ec03f */
[----:B------:R-:W-:-:S04]  /*1cb0*/  IMAD.U32 R6, RZ, RZ, UR6 ;  /* 0x00000006ff067e24 */ /* 0x000fc8000f8e00ff */
[----:B------:R-:W-:-:S04]  /*1cc0*/  IMAD R5, R5, 0x8, R6 ;  /* 0x0000000805057824 */ /* 0x000fc800078e0206 */
[----:B------:R0:W1:Y:S01]  /*1cd0*/  SYNCS.PHASECHK.TRANS64.TRYWAIT P1, [R5+URZ], R4 ;  /* 0x00000004050075a7 */ /* 0x000062000802017f */
[----:B------:R-:W-:Y:S05]  /*1ce0*/  @!P0 BRA `(.L_x_24) ;  /* 0x0000000000048947 */ /* 0x000fea0003800000 */
[----:B------:R-:W-:Y:S01]  /*1cf0*/  BPT.TRAP 0x1 ;  /* 0x000000040000795c */ /* 0x000fe20000300000 */
.L_x_24:
[----:B-1----:R-:W-:Y:S05]  /*1d00*/  @P1 BRA `(.L_x_25) ;  /* 0x0000000000081947 */ /* 0x002fea0003800000 */
[----:B------:R-:W1:Y:S02]  /*1d10*/  SYNCS.PHASECHK.TRANS64.TRYWAIT P1, [R5+URZ], R4 ;  /* 0x00000004050075a7 */ /* 0x000e64000802017f */
[----:B-1----:R-:W-:Y:S05]  /*1d20*/  @!P1 BRA `(.L_x_26) ;  /* 0x0000004400909947 */ /* 0x002fea0003800000 */
.L_x_25:
[----:B------:R-:W-:Y:S01]  /*1d30*/  ULEA UR6, UR5, UR45, 0xb ;  /* 0x0000002d05067291 */ /* 0x000fe2000f8e583f */
[----:B------:R-:W-:Y:S01]  /*1d40*/  WARPGROUP.ARRIVE ;  /* 0x00000000000079c5 */ /* 0x000fe20000000000 */
[----:B------:R-:W-:Y:S01]  /*1d50*/  ULEA UR7, UR5, UR4, 0xa ;  /* 0x0000000405077291 */ /* 0x000fe2000f8e503f */
[----:B------:R-:W-:Y:S01]  /*1d60*/  UMOV UR9, 0x40000040 ;  /* 0x4000004000097882 */ /* 0x000fe20000000000 */
[----:B------:R-:W-:-:S03]  /*1d70*/  UMOV UR11, 0x40000040 ;  /* 0x40000040000b7882 */ /* 0x000fc60000000000 */
[----:B------:R-:W-:Y:S02]  /*1d80*/  UMOV UR8, UR6 ;  /* 0x0000000600087c82 */ /* 0x000fe40008000000 */
[----:B------:R-:W-:Y:S02]  /*1d90*/  UMOV UR10, UR7 ;  /* 0x00000007000a7c82 */ /* 0x000fe40008000000 */
[----:B------:R-:W-:Y:S01]  /*1da0*/  HGMMA.64x64x8.F32.TF32 R24, gdesc[UR8], R24, gsb0 ;  /* 0x04e00000081879f0 */ /* 0x000fe20008002818 */
[----:B------:R-:W-:Y:S02]  /*1db0*/  UIADD3 UR8, UR6, 0x2, URZ ;  /* 0x0000000206087890 */ /* 0x000fe4000fffe03f */
[----:B------:R-:W-:Y:S01]  /*1dc0*/  UIADD3 UR10, UR7, 0x2, URZ ;  /* 0x00000002070a7890 */ /* 0x000fe2000fffe03f */
[----:B------:R-:W-:Y:S01]  /*1dd0*/  UMOV UR9, 0x40000040 ;  /* 0x4000004000097882 */ /* 0x000fe20000000000 */
[----:B------:R-:W-:Y:S01]  /*1de0*/  UMOV UR11, 0x40000040 ;  /* 0x40000040000b7882 */ /* 0x000fe20000000000 */
[----:B------:R-:W-:-:S02]  /*1df0*/  WARPGROUP.DEPBAR.LE gsb0, 0x0 ;  /* 0x00008000000079c5 */ /* 0x000fc40000010000 */
        /* <DEDUP_REMOVED lines=46> */
[----:B------:R-:W-:Y:S01]  /*20e0*/  BPT.TRAP 0x1 ;  /* 0x000000040000795c */ /* 0x000fe20000300000 */
.L_x_27:
[----:B------:R-:W-:-:S13]  /*20f0*/  ISETP.NE.AND P1, PT, R22, RZ, PT ;  /* 0x000000ff1600720c */ /* 0x000fda0003f25270 */
[----:B01----:R-:W-:-:S04]  /*2100*/  @P1 IMAD R4, R3, 0x8, R6 ;  /* 0x0000000803041824 */ /* 0x003fc800078e0206 */
[----:B------:R-:W-:-:S05]  /*2110*/  @P1 VIADD R4, R4, 0x20 ;  /* 0x0000002004041836 */ /* 0x000fca0000000000 */
[----:B------:R-:W-:-:S04]  /*2120*/  @P1 PRMT R4, R19, 0x654, R4 ;  /* 0x0000065413041816 */ /* 0x000fc80000000004 */
[----:B------:R0:W-:Y:S01]  /*2130*/  @P1 SYNCS.ARRIVE.TRANS64.RED.A1T0 RZ, [R4+URZ], RZ ;  /* 0x000000ff04ff19a7 */ /* 0x0001e2000810043f */
[----:B------:R-:W-:-:S13]  /*2140*/  ISETP.GT.U32.AND P1, PT, R18, 0x1, PT ;  /* 0x000000011200780c */ /* 0x000fda0003f24070 */
[----:B0-----:R-:W-:Y:S05]  /*2150*/  @P1 BRA `(.L_x_28) ;  /* 0x0000000000041947 */ /* 0x001fea0003800000 */
[----:B------:R-:W-:Y:S01]  /*2160*/  BPT.TRAP 0x1 ;  /* 0x000000040000795c */ /* 0x000fe20000300000 */
.L_x_28:
[----:B------:R-:W-:Y:S01]  /*2170*/  UIADD3 UR5, UR5, 0x1, URZ ;  /* 0x0000000105057890 */ /* 0x000fe2000fffe03f */
[C---:B------:R-:W-:Y:S01]  /*2180*/  ISETP.GT.AND P2, PT, R0.reuse, 0x1, PT ;  /* 0x000000010000780c */ /* 0x040fe20003f44270 */
[----:B------:R-:W-:Y:S02]  /*2190*/  VIADD R3, R3, 0x1 ;  /* 0x0000000103037836 */ /* 0x000fe40000000000 */
[----:B------:R-:W-:Y:S01]  /*21a0*/  UISETP.NE.AND UP0, UPT, UR5, 0x4, UPT ;  /* 0x000000040500788c */ /* 0x000fe2000bf05270 */
[----:B------:R-:W-:Y:S02]  /*21b0*/  VIADD R0, R0, 0xffffffff ;  /* 0xffffffff00007836 */ /* 0x000fe40000000000 */
[C---:B------:R-:W-:Y:S01]  /*21c0*/  ISETP.NE.AND P1, PT, R3.reuse, 0x4, PT ;  /* 0x000000040300780c */ /* 0x040fe20003f25270 */
[----:B------:R-:W-:Y:S02]  /*21d0*/  USEL UR6, URZ, 0x1, UP0 ;  /* 0x000000013f067887 */ /* 0x000fe40008000000 */
[----:B------:R-:W-:Y:S01]  /*21e0*/  USEL UR5, UR5, URZ, UP0 ;  /* 0x0000003f05057287 */ /* 0x000fe20008000000 */
[----:B------:R-:W-:-:S03]  /*21f0*/  SEL R3, R3, RZ, P1 ;  /* 0x000000ff03037207 */ /* 0x000fc60000800000 */
[----:B------:R-:W-:Y:S01]  /*2200*/  LOP3.LUT R7, R7, UR6, RZ, 0x3c, !PT ;  /* 0x0000000607077c12 */ /* 0x000fe2000f8e3cff */
[----:B------:R-:W-:Y:S07]  /*2210*/  @P2 BRA `(.L_x_29) ;  /* 0xfffffff800882947 */ /* 0x000fee000383ffff */
.L_x_22:
[----:B01----:R-:W0:Y:S02]  /*2220*/  LDC R0, c[0x0][0x28c] ;  /* 0x0000a300ff007b82 */ /* 0x003e240000000800 */
[----:B0-----:R-:W-:-:S13]  /*2230*/  ISETP.GE.AND P1, PT, R0, 0x1, PT ;  /* 0x000000010000780c */ /* 0x001fda0003f26270 */
[----:B------:R-:W-:Y:S05]  /*2240*/  @!P1 BRA `(.L_x_30) ;  /* 0x0000000000389947 */ /* 0x000fea0003800000 */
[----:B------:R-:W-:Y:S05]  /*2250*/  @!P0 BRA `(.L_x_31) ;  /* 0x0000000000048947 */ /* 0x000fea0003800000 */
[----:B------:R-:W-:Y:S01]  /*2260*/  BPT.TRAP 0x1 ;  /* 0x000000040000795c */ /* 0x000fe20000300000 */
.L_x_31:
[----:B------:R-:W-:-:S13]  /*2270*/  ISETP.NE.AND P0, PT, R22, RZ, PT ;  /* 0x000000ff1600720c */ /* 0x000fda0003f05270 */
[----:B------:R-:W-:-:S05]  /*2280*/  VOTEU.ANY UP0, P0 ;  /* 0x00000000003f7886 */ /* 0x000fca0000000100 */
[----:B------:R-:W-:-:S06]  /*2290*/  @UP0 UIADD3 UR4, UR44, UR42, URZ ;  /* 0x0000002a2c040290 */ /* 0x000fcc000fffe03f */
[----:B------:R-:W-:-:S04]  /*22a0*/  IMAD.U32 R0, RZ, RZ, UR4 ;  /* 0x00000004ff007e24 */ /* 0x000fc8000f8e00ff */
[----:B------:R-:W-:-:S05]  /*22b0*/  @P0 IMAD.SHL.U32 R0, R0, 0x8, RZ ;  /* 0x0000000800000824 */ /* 0x000fca00078e00ff */
[----:B------:R-:W-:-:S04]  /*22c0*/  @P0 LOP3.LUT R0, R0, 0x18, RZ, 0xc0, !PT ;  /* 0x0000001800000812 */ /* 0x000fc800078ec0ff */
[----:B------:R-:W-:-:S04]  /*22d0*/  @P0 IADD3 R0, R6, 0x20, R0 ;  /* 0x0000002006000810 */ /* 0x000fc80007ffe000 */
[----:B------:R-:W-:-:S04]  /*22e0*/  @P0 PRMT R0, R19, 0x654, R0 ;  /* 0x0000065413000816 */ /* 0x000fc80000000000 */
[----:B------:R0:W-:Y:S01]  /*22f0*/  @P0 SYNCS.ARRIVE.TRANS64.RED.A1T0 RZ, [R0+URZ], RZ ;  /* 0x000000ff00ff09a7 */ /* 0x0001e2000810043f */
[----:B------:R-:W-:-:S13]  /*2300*/  ISETP.GT.U32.AND P0, PT, R18, 0x1, PT ;  /* 0x000000011200780c */ /* 0x000fda0003f04070 */
[----:B0-----:R-:W-:Y:S05]  /*2310*/  @P0 BRA `(.L_x_30) ;  /* 0x0000000000040947 */ /* 0x001fea0003800000 */
[----:B------:R-:W-:Y:S01]  /*2320*/  BPT.TRAP 0x1 ;  /* 0x000000040000795c */ /* 0x000fe20000300000 */
.L_x_30:
[----:B------:R-:W-:Y:S01]  /*2330*/  IMAD.SHL.U32 R6, R70, 0x40, RZ ;  /* 0x0000004046067824 */ /* 0x000fe200078e00ff */
[----:B------:R-:W-:Y:S01]  /*2340*/  ULDC UR6, c[0x0][0x288] ;  /* 0x0000a20000067ab9 */ /* 0x000fe20000000800 */
[----:B------:R-:W-:Y:S01]  /*2350*/  SHF.R.S32.HI R9, RZ, 0x1f, R69 ;  /* 0x0000001fff097819 */ /* 0x000fe20000011445 */
[C---:B------:R-:W-:Y:S01]  /*2360*/  IMAD.SHL.U32 R8, R71.reuse, 0x80, RZ ;  /* 0x0000008047087824 */ /* 0x040fe200078e00ff */
[----:B------:R-:W-:Y:S01]  /*2370*/  ULDC.64 UR4, c[0x0][0x5d0] ;  /* 0x0001740000047ab9 */ /* 0x000fe20000000a00 */
[C---:B------:R-:W-:Y:S01]  /*2380*/  LOP3.LUT R10, R6.reuse, 0x6, R63, 0xf8, !PT ;  /* 0x00000006060a7812 */ /* 0x040fe200078ef83f */
[----:B------:R-:W-:Y:S01]  /*2390*/  IMAD.WIDE R70, R71, 0x80, R56 ;  /* 0x0000008047467825 */ /* 0x000fe200078e0238 */
[----:B------:R-:W-:Y:S01]  /*23a0*/  ISETP.GE.AND P0, PT, R6, UR6, PT ;  /* 0x0000000606007c0c */ /* 0x000fe2000bf06270 */
[----:B------:R-:W-:Y:S01]  /*23b0*/  ULDC UR6, c[0x0][0x284] ;  /* 0x0000a10000067ab9 */ /* 0x000fe20000000800 */
[----:B------:R-:W-:Y:S01]  /*23c0*/  SHF.R.S32.HI R11, RZ, 0x1f, R10 ;  /* 0x0000001fff0b7819 */ /* 0x000fe2000001140a */
[----:B------:R-:W-:Y:S01]  /*23d0*/  IMAD R0, R9, UR4, RZ ;  /* 0x0000000409007c24 */ /* 0x000fe2000f8e02ff */
[----:B------:R-:W-:-:S03]  /*23e0*/  ISETP.GE.OR P0, PT, R8, UR6, P0 ;  /* 0x0000000608007c0c */ /* 0x000fc60008706670 */
[C---:B------:R-:W-:Y:S02]  /*23f0*/  IMAD R3, R69.reuse, UR5, R0 ;  /* 0x0000000545037c24 */ /* 0x040fe4000f8e0200 */
[----:B------:R-:W-:Y:S01]  /*2400*/  IMAD.WIDE.U32 R4, R69, UR4, R10 ;  /* 0x0000000445047c25 */ /* 0x000fe2000f8e000a */
[----:B------:R-:W-:-:S03]  /*2410*/  ULDC.64 UR4, c[0x0][0x5c8] ;  /* 0x0001720000047ab9 */ /* 0x000fc60000000a00 */
[----:B------:R-:W-:Y:S02]  /*2420*/  IMAD R7, R71, UR4, RZ ;  /* 0x0000000447077c24 */ /* 0x000fe4000f8e02ff */
[----:B------:R-:W-:Y:S02]  /*2430*/  IMAD.IADD R5, R5, 0x1, R3 ;  /* 0x0000000105057824 */ /* 0x000fe400078e0203 */
[C---:B------:R-:W-:Y:S02]  /*2440*/  IMAD R7, R70.reuse, UR5, R7 ;  /* 0x0000000546077c24 */ /* 0x040fe4000f8e0207 */
[----:B------:R-:W-:-:S04]  /*2450*/  IMAD.WIDE.U32 R72, R70, UR4, R4 ;  /* 0x0000000446487c25 */ /* 0x000fc8000f8e0004 */
[----:B------:R-:W-:Y:S01]  /*2460*/  IMAD.MOV.U32 R0, RZ, RZ, -0x1 ;  /* 0xffffffffff007424 */ /* 0x000fe200078e00ff */
[----:B------:R-:W-:Y:S06]  /*2470*/  @P0 BRA `(.L_x_32) ;  /* 0x0000002000780947 */ /* 0x000fec0003800000 */
[----:B-----5:R-:W-:Y:S01]  /*2480*/  FSETP.NEU.AND P1, PT, R58, RZ, PT ;  /* 0x000000ff3a00720b */ /* 0x020fe20003f2d000 */
[----:B------:R-:W-:Y:S01]  /*2490*/  IMAD.IADD R6, R62, 0x1, -R6 ;  /* 0x000000013e067824 */ /* 0x000fe200078e0a06 */
[----:B------:R-:W-:Y:S01]  /*24a0*/  BSSY B0, `(.L_x_32) ;  /* 0x000021b000007945 */ /* 0x000fe20003800000 */
[----:B------:R-:W-:Y:S02]  /*24b0*/  IMAD.IADD R3, R67, 0x1, -R8 ;  /* 0x0000000143037824 */ /* 0x000fe400078e0a08 */
[----:B------:R-:W-:Y:S01]  /*24c0*/  IMAD.IADD R83, R73, 0x1, R7 ;  /* 0x0000000149537824 */ /* 0x000fe200078e0207 */
[----:B------:R-:W-:-:S04]  /*24d0*/  ISETP.GT.AND P0, PT, R6, RZ, PT ;  /* 0x000000ff0600720c */ /* 0x000fc80003f04270 */
[----:B------:R-:W-:-:S03]  /*24e0*/  ISETP.GT.AND P2, PT, R3, RZ, P0 ;  /* 0x000000ff0300720c */ /* 0x000fc60000744270 */
[----:B------:R-:W-:Y:S10]  /*24f0*/  @!P1 BRA `(.L_x_33) ;  /* 0x0000001400dc9947 */ /* 0x000ff40003800000 */
[----:B------:R-:W0:Y:S01]  /*2500*/  LDC.64 R76, c[0x0][0x5b8] ;  /* 0x00016e00ff4c7b82 */ /* 0x000e220000000a00 */
[----:B------:R-:W-:-:S07]  /*2510*/  ULDC.64 UR4, c[0x0][0x5c0] ;  /* 0x0001700000047ab9 */ /* 0x000fce0000000a00 */
[----:B------:R-:W1:Y:S08]  /*2520*/  LDC.64 R78, c[0x0][0x5b0] ;  /* 0x00016c00ff4e7b82 */ /* 0x000e700000000a00 */
[----:B------:R-:W2:Y:S01]  /*2530*/  LDC.64 R80, c[0x0][0x5a8] ;  /* 0x00016a00ff507b82 */ /* 0x000ea20000000a00 */
[-C--:B0-----:R-:W-:Y:S02]  /*2540*/  IMAD R4, R9, R76.reuse, RZ ;  /* 0x0000004c09047224 */ /* 0x081fe400078e02ff */
[----:B------:R-:W-:-:S04]  /*2550*/  IMAD.WIDE.U32 R74, R69, R76, R10 ;  /* 0x0000004c454a7225 */ /* 0x000fc800078e000a */
[----:B------:R-:W-:Y:S02]  /*2560*/  IMAD R73, R69, R77, R4 ;  /* 0x0000004d45497224 */ /* 0x000fe400078e0204 */
[-C--:B-1----:R-:W-:Y:S02]  /*2570*/  IMAD R4, R71, R78.reuse, RZ ;  /* 0x0000004e47047224 */ /* 0x082fe400078e02ff */
[----:B------:R-:W-:Y:S02]  /*2580*/  IMAD.IADD R13, R75, 0x1, R73 ;  /* 0x000000014b0d7824 */ /* 0x000fe400078e0249 */
[----:B------:R-:W-:Y:S02]  /*2590*/  IMAD.MOV.U32 R12, RZ, RZ, R74 ;  /* 0x000000ffff0c7224 */ /* 0x000fe400078e004a */
[C---:B------:R-:W-:Y:S02]  /*25a0*/  IMAD R71, R70.reuse, R79, R4 ;  /* 0x0000004f46477224 */ /* 0x040fe400078e0204 */
[----:B------:R-:W-:-:S04]  /*25b0*/  IMAD.WIDE.U32 R4, R70, R78, R12 ;  /* 0x0000004e46047225 */ /* 0x000fc800078e000c */
[----:B------:R-:W-:Y:S01]  /*25c0*/  IMAD.IADD R5, R5, 0x1, R71 ;  /* 0x0000000105057824 */ /* 0x000fe200078e0247 */
[----:B--2---:R-:W-:-:S04]  /*25d0*/  LEA R14, P1, R4, R80, 0x2 ;  /* 0x00000050040e7211 */ /* 0x004fc800078210ff */
[----:B------:R-:W-:-:S05]  /*25e0*/  LEA.HI.X R15, R4, R81, R5, 0x2, P1 ;  /* 0x00000051040f7211 */ /* 0x000fca00008f1405 */
[----:B------:R0:W2:Y:S01]  /*25f0*/  @P2 LDG.E.LTC128B R7, desc[UR36][R14.64] ;  /* 0x000000240e072981 */ /* 0x0000a2000c1e1920 */
[----:B------:R-:W-:Y:S01]  /*2600*/  LEA R8, P3, R72, UR4, 0x2 ;  /* 0x0000000448087c11 */ /* 0x000fe2000f8610ff */
[----:B------:R-:W-:Y:S01]  /*2610*/  IMAD.WIDE.U32 R4, R70, R78, R10 ;  /* 0x0000004e46047225 */ /* 0x000fe200078e000a */
[----:B------:R-:W-:Y:S01]  /*2620*/  ISETP.GT.AND P1, PT, R6, 0x1, PT ;  /* 0x000000010600780c */ /* 0x000fe20003f24270 */
[----:B------:R-:W-:Y:S02]  /*2630*/  BSSY B1, `(.L_x_34) ;  /* 0x0000012000017945 */ /* 0x000fe40003800000 */
[----:B------:R-:W-:Y:S02]  /*2640*/  IMAD.IADD R5, R71, 0x1, R5 ;  /* 0x0000000147057824 */ /* 0x000fe400078e0205 */
[----:B------:R-:W-:Y:S01]  /*2650*/  IMAD.WIDE.U32 R20, R69, R76, R4 ;  /* 0x0000004c45147225 */ /* 0x000fe200078e0004 */
[----:B0-----:R-:W-:-:S03]  /*2660*/  SHF.L.U64.HI R15, R78, 0x3, R79 ;  /* 0x000000034e0f7819 */ /* 0x001fc6000001024f */
[----:B------:R-:W-:Y:S01]  /*2670*/  IMAD.IADD R5, R73, 0x1, R21 ;  /* 0x0000000149057824 */ /* 0x000fe200078e0215 */
[----:B------:R-:W-:Y:S01]  /*2680*/  LEA R4, P4, R20, R80, 0x2 ;  /* 0x0000005014047211 */ /* 0x000fe200078810ff */
[----:B------:R-:W-:-:S03]  /*2690*/  IMAD.SHL.U32 R14, R78, 0x8, RZ ;  /* 0x000000084e0e7824 */ /* 0x000fc600078e00ff */
[----:B------:R-:W-:Y:S01]  /*26a0*/  LEA.HI.X R5, R20, R81, R5, 0x2, P4 ;  /* 0x0000005114057211 */ /* 0x000fe200020f1405 */
[----:B------:R-:W-:Y:S01]  /*26b0*/  IMAD.WIDE.U32 R20, R70, R78, R14 ;  /* 0x0000004e46147225 */ /* 0x000fe200078e000e */
[----:B--2---:R-:W-:-:S05]  /*26c0*/  LOP3.LUT R9, R7, 0xffffe000, RZ, 0xc0, !PT ;  /* 0xffffe00007097812 */ /* 0x004fca00078ec0ff */
[----:B------:R-:W-:-:S04]  /*26d0*/  FMUL R9, R9, R58 ;  /* 0x0000003a09097220 */ /* 0x000fc80000400000 */
[----:B------:R-:W-:Y:S01]  /*26e0*/  FFMA R77, R24, R23, R9 ;  /* 0x00000017184d7223 */ /* 0x000fe20000000009 */
[----:B------:R-:W-:Y:S02]  /*26f0*/  LEA.HI.X R9, R72, UR5, R83, 0x2, P3 ;  /* 0x0000000548097c11 */ /* 0x000fe400098f1453 */
[----:B------:R-:W-:Y:S02]  /*2700*/  ISETP.GT.AND P3, PT, R3, RZ, P1 ;  /* 0x000000ff0300720c */ /* 0x000fe40000f64270 */
[----:B------:R-:W-:-:S05]  /*2710*/  F2FP.TF32.F32.PACK_B R77, R77 ;  /* 0x0000004dff4d723e */ /* 0x000fca00024050ff */
[----:B------:R0:W-:Y:S06]  /*2720*/  @P2 STG.E desc[UR36][R8.64], R77 ;  /* 0x0000004d08002986 */ /* 0x0001ec000c101924 */
[----:B------:R-:W-:Y:S05]  /*2730*/  @!P3 BRA `(.L_x_35) ;  /* 0x000000000004b947 */ /* 0x000fea0003800000 */
[----:B------:R1:W5:Y:S02]  /*2740*/  LDG.E.LTC128B R7, desc[UR36][R4.64+0x4] ;  /* 0x0000042404077981 */ /* 0x000364000c1e1920 */
.L_x_35:
[----:B------:R-:W-:Y:S05]  /*2750*/  BSYNC B1 ;  /* 0x0000000000017941 */ /* 0x000fea0003800000 */
.L_x_34:
[----:B-----5:R-:W-:Y:S01]  /*2760*/  LOP3.LUT R15, R7, 0xffffe000, RZ, 0xc0, !PT ;  /* 0xffffe000070f7812 */ /* 0x020fe200078ec0ff */
[----:B------:R-:W-:Y:S01]  /*2770*/  IMAD.IADD R71, R71, 0x1, R21 ;  /* 0x0000000147477824 */ /* 0x000fe200078e0215 */
[----:B------:R-:W-:Y:S01]  /*2780*/  IADD3 R74, P2, R74, R20, RZ ;  /* 0x000000144a4a7210 */ /* 0x000fe20007f5e0ff */
[----:B------:R-:W-:Y:S01]  /*2790*/  IMAD.MOV.U32 R24, RZ, RZ, R7 ;  /* 0x000000ffff187224 */ /* 0x000fe200078e0007 */
[----:B------:R-:W-:Y:S01]  /*27a0*/  ISETP.GT.AND P0, PT, R3, 0x8, P0 ;  /* 0x000000080300780c */ /* 0x000fe20000704270 */
[----:B------:R-:W-:Y:S02]  /*27b0*/  FMUL R12, R15, R58 ;  /* 0x0000003a0f0c7220 */ /* 0x000fe40000400000 */
[----:B------:R-:W-:Y:S01]  /*27c0*/  IMAD.X R13, R71, 0x1, R13, P2 ;  /* 0x00000001470d7824 */ /* 0x000fe200010e060d */
[----:B------:R-:W-:Y:S01]  /*27d0*/  LEA R14, P2, R74, R80, 0x2 ;  /* 0x000000504a0e7211 */ /* 0x000fe200078410ff */
[----:B------:R-:W-:-:S03]  /*27e0*/  FFMA R25, R25, R23, R12 ;  /* 0x0000001719197223 */ /* 0x000fc6000000000c */
[----:B------:R-:W-:Y:S02]  /*27f0*/  LEA.HI.X R15, R74, R81, R13, 0x2, P2 ;  /* 0x000000514a0f7211 */ /* 0x000fe400010f140d */
[----:B------:R-:W-:-:S05]  /*2800*/  F2FP.TF32.F32.PACK_B R25, R25 ;  /* 0x00000019ff19723e */ /* 0x000fca00024050ff */
[----:B------:R2:W-:Y:S04]  /*2810*/  @P3 STG.E desc[UR36][R8.64+0x4], R25 ;  /* 0x0000041908003986 */ /* 0x0005e8000c101924 */
[----:B------:R-:W3:Y:S01]  /*2820*/  @P0 LDG.E.LTC128B R24, desc[UR36][R14.64] ;  /* 0x000000240e180981 */ /* 0x000ee2000c1e1920 */
[----:B------:R-:W-:Y:S01]  /*2830*/  IADD3 R20, P2, R10, R20, RZ ;  /* 0x000000140a147210 */ /* 0x000fe20007f5e0ff */
[----:B------:R-:W-:Y:S01]  /*2840*/  BSSY B1, `(.L_x_36) ;  /* 0x0000011000017945 */ /* 0x000fe20003800000 */
[----:B------:R-:W-:-:S03]  /*2850*/  ISETP.GT.AND P1, PT, R3, 0x8, P1 ;  /* 0x000000080300780c */ /* 0x000fc60000f24270 */
[----:B------:R-:W-:Y:S01]  /*2860*/  IMAD.X R21, R11, 0x1, R71, P2 ;  /* 0x000000010b157824 */ /* 0x000fe200010e0647 */
[C---:B------:R-:W-:Y:S02]  /*2870*/  SHF.L.U64.HI R11, R59.reuse, 0x2, R60 ;  /* 0x000000023b0b7819 */ /* 0x040fe4000001023c */
[----:B------:R-:W-:Y:S01]  /*2880*/  LEA R12, P2, R59, R8, 0x2 ;  /* 0x000000083b0c7211 */ /* 0x000fe200078410ff */
[----:B------:R-:W-:-:S04]  /*2890*/  IMAD.WIDE.U32 R20, R69, R76, R20 ;  /* 0x0000004c45147225 */ /* 0x000fc800078e0014 */
[----:B------:R-:W-:Y:S01]  /*28a0*/  IMAD.X R13, R11, 0x1, R9, P2 ;  /* 0x000000010b0d7824 */ /* 0x000fe200010e0609 */
[----:B------:R-:W-:Y:S02]  /*28b0*/  LEA R10, P3, R20, R80, 0x2 ;  /* 0x00000050140a7211 */ /* 0x000fe400078610ff */
[----:B---3--:R-:W-:-:S05]  /*28c0*/  LOP3.LUT R7, R24, 0xffffe000, RZ, 0xc0, !PT ;  /* 0xffffe00018077812 */ /* 0x008fca00078ec0ff */
[----:B------:R-:W-:-:S04]  /*28d0*/  FMUL R7, R7, R58 ;  /* 0x0000003a07077220 */ /* 0x000fc80000400000 */
[----:B------:R-:W-:Y:S01]  /*28e0*/  FFMA R69, R26, R23, R7 ;  /* 0x000000171a457223 */ /* 0x000fe20000000007 */
[----:B------:R-:W-:-:S04]  /*28f0*/  IMAD.IADD R7, R73, 0x1, R21 ;  /* 0x0000000149077824 */ /* 0x000fc800078e0215 */
[----:B------:R-:W-:Y:S02]  /*2900*/  F2FP.TF32.F32.PACK_B R69, R69 ;  /* 0x00000045ff45723e */ /* 0x000fe400024050ff */
[----:B------:R-:W-:-:S03]  /*2910*/  LEA.HI.X R11, R20, R81, R7, 0x2, P3 ;  /* 0x00000051140b7211 */ /* 0x000fc600018f1407 */
[----:B------:R2:W-:Y:S01]  /*2920*/  @P0 STG.E desc[UR36][R12.64], R69 ;  /* 0x000000450c000986 */ /* 0x0005e2000c101924 */
[----:B------:R-:W-:Y:S05]  /*2930*/  @!P1 BRA `(.L_x_37) ;  /* 0x0000000000049947 */ /* 0x000fea0003800000 */
[----:B------:R3:W5:Y:S02]  /*2940*/  LDG.E.LTC128B R24, desc[UR36][R10.64+0x4] ;  /* 0x000004240a187981 */ /* 0x000764000c1e1920 */
.L_x_37:
[----:B------:R-:W-:Y:S05]  /*2950*/  BSYNC B1 ;  /* 0x0000000000017941 */ /* 0x000fea0003800000 */
.L_x_36:
[----:B-----5:R-:W-:Y:S01]  /*2960*/  LOP3.LUT R7, R24, 0xffffe000, RZ, 0xc0, !PT ;  /* 0xffffe00018077812 */ /* 0x020fe200078ec0ff */
[----:B------:R-:W-:Y:S01]  /*2970*/  BSSY B1, `(.L_x_38) ;  /* 0x0000009000017945 */ /* 0x000fe20003800000 */
[----:B------:R-:W-:-:S03]  /*2980*/  ISETP.GT.AND P0, PT, R6, 0x8, PT ;  /* 0x000000080600780c */ /* 0x000fc60003f04270 */
[----:B------:R-:W-:Y:S01]  /*2990*/  FMUL R14, R7, R58 ;  /* 0x0000003a070e7220 */ /* 0x000fe20000400000 */
[----:B------:R-:W-:-:S03]  /*29a0*/  ISETP.GT.AND P2, PT, R3, RZ, P0 ;  /* 0x000000ff0300720c */ /* 0x000fc60000744270 */
[----:B------:R-:W-:-:S05]  /*29b0*/  FFMA R27, R27, R23, R14 ;  /* 0x000000171b1b7223 */ /* 0x000fca000000000e */
[----:B------:R-:W-:-:S05]  /*29c0*/  F2FP.TF32.F32.PACK_B R27, R27 ;  /* 0x0000001bff1b723e */ /* 0x000fca00024050ff */
[----:B------:R4:W-:Y:S01]  /*29d0*/  @P1 STG.E desc[UR36][R12.64+0x4], R27 ;  /* 0x0000041b0c001986 */ /* 0x0009e2000c101924 */
[----:B------:R-:W-:Y:S05]  /*29e0*/  @!P2 BRA `(.L_x_39) ;  /* 0x000000000004a947 */ /* 0x000fea0003800000 */
[----:B------:R0:W5:Y:S02]  /*29f0*/  LDG.E.LTC128B R24, desc[UR36][R4.64+0x20] ;  /* 0x0000202404187981 */ /* 0x000164000c1e1920 */
.L_x_39:
[----:B------:R-:W-:Y:S05]  /*2a00*/  BSYNC B1 ;  /* 0x0000000000017941 */ /* 0x000fea0003800000 */
.L_x_38:
        /* <DEDUP_REMOVED lines=10> */
.L_x_41:
[----:B------:R-:W-:Y:S05]  /*2ab0*/  BSYNC B1 ;  /* 0x0000000000017941 */ /* 0x000fea0003800000 */
.L_x_40:
[----:B0----5:R-:W-:Y:S01]  /*2ac0*/  LOP3.LUT R7, R24, 0xffffe000, RZ, 0xc0, !PT ;  /* 0xffffe00018077812 */ /* 0x021fe200078ec0ff */
[----:B------:R-:W-:Y:S01]  /*2ad0*/  BSSY B1, `(.L_x_42) ;  /* 0x0000008000017945 */ /* 0x000fe20003800000 */
[----:B------:R-:W-:-:S03]  /*2ae0*/  ISETP.GT.AND P0, PT, R3, 0x8, P0 ;  /* 0x000000080300780c */ /* 0x000fc60000704270 */
[----:B------:R-:W-:-:S04]  /*2af0*/  FMUL R14, R7, R58 ;  /* 0x0000003a070e7220 */ /* 0x000fc80000400000 */
[----:B------:R-:W-:-:S05]  /*2b00*/  FFMA R29, R29, R23, R14 ;  /* 0x000000171d1d7223 */ /* 0x000fca000000000e */
[----:B------:R-:W-:-:S05]  /*2b10*/  F2FP.TF32.F32.PACK_B R29, R29 ;  /* 0x0000001dff1d723e */ /* 0x000fca00024050ff */
[----:B------:R0:W-:Y:S01]  /*2b20*/  @P3 STG.E desc[UR36][R8.64+0x24], R29 ;  /* 0x0000241d08003986 */ /* 0x0001e2000c101924 */
[----:B------:R-:W-:Y:S05]  /*2b30*/  @!P0 BRA `(.L_x_43) ;  /* 0x0000000000048947 */ /* 0x000fea0003800000 */
[----:B------:R0:W5:Y:S02]  /*2b40*/  LDG.E.LTC128B R24, desc[UR36][R10.64+0x20] ;  /* 0x000020240a187981 */ /* 0x000164000c1e1920 */
.L_x_43:
[----:B------:R-:W-:Y:S05]  /*2b50*/  BSYNC B1 ;  /* 0x0000000000017941 */ /* 0x000fea0003800000 */
.L_x_42:
[----:B-----5:R-:W-:Y:S01]  /*2b60*/  LOP3.LUT R7, R24, 0xffffe000, RZ, 0xc0, !PT ;  /* 0xffffe00018077812 */ /* 0x020fe200078ec0ff */
        /* <DEDUP_REMOVED lines=8> */
.L_x_45:
[----:B------:R-:W-:Y:S05]  /*2bf0*/  BSYNC B1 ;  /* 0x0000000000017941 */ /* 0x000fea0003800000 */
.L_x_44:
[----:B0----5:R-:W-:Y:S01]  /*2c00*/  LOP3.LUT R7, R24, 0xffffe000, RZ, 0xc0, !PT ;  /* 0xffffe00018077812 */ /* 0x021fe200078ec0ff */
        /* <DEDUP_REMOVED lines=9> */
.L_x_47:
[----:B------:R-:W-:Y:S05]  /*2ca0*/  BSYNC B1 ;  /* 0x0000000000017941 */ /* 0x000fea0003800000 */
.L_x_46:
        /* <DEDUP_REMOVED lines=10> */
.L_x_49:
[----:B------:R-:W-:Y:S05]  /*2d50*/  BSYNC B1 ;  /* 0x0000000000017941 */ /* 0x000fea0003800000 */
.L_x_48:
        /* <DEDUP_REMOVED lines=9> */
.L_x_51:
[----:B------:R-:W-:Y:S05]  /*2df0*/  BSYNC B1 ;  /* 0x0000000000017941 */ /* 0x000fea0003800000 */
.L_x_50:
        /* <DEDUP_REMOVED lines=9> */
.L_x_53:
[----:B------:R-:W-:Y:S05]  /*2e90*/  BSYNC B1 ;  /* 0x0000000000017941 */ /* 0x000fea0003800000 */
.L_x_52:
        /* <DEDUP_REMOVED lines=10> */
.L_x_55:
[----:B------:R-:W-:Y:S05]  /*2f40*/  BSYNC B1 ;  /* 0x0000000000017941 */ /* 0x000fea0003800000 */
.L_x_54:
        /* <DEDUP_REMOVED lines=10> */
.L_x_57:
[----:B------:R-:W-:Y:S05]  /*2ff0*/  BSYNC B1 ;  /* 0x0000000000017941 */ /* 0x000fea0003800000 */
.L_x_56:
        /* <DEDUP_REMOVED lines=9> */
.L_x_59:
[----:B------:R-:W-:Y:S05]  /*3090*/  BSYNC B1 ;  /* 0x0000000000017941 */ /* 0x000fea0003800000 */
.L_x_58:
        /* <DEDUP_REMOVED lines=9> */
.L_x_61:
[----:B------:R-:W-:Y:S05]  /*3130*/  BSYNC B1 ;  /* 0x0000000000017941 */ /* 0x000fea0003800000 */
.L_x_60:
        /* <DEDUP_REMOVED lines=10> */
.L_x_63:
[----:B------:R-:W-:Y:S05]  /*31e0*/  BSYNC B1 ;  /* 0x0000000000017941 */ /* 0x000fea0003800000 */
.L_x_62:
        /* <DEDUP_REMOVED lines=10> */
.L_x_65:
[----:B------:R-:W-:Y:S05]  /*3290*/  BSYNC B1 ;  /* 0x0000000000017941 */ /* 0x000fea0003800000 */
.L_x_64:
        /* <DEDUP_REMOVED lines=9> */
.L_x_67:
[----:B------:R-:W-:Y:S05]  /*3330*/  BSYNC B1 ;  /* 0x0000000000017941 */ /* 0x000fea0003800000 */
.L_x_66:
        /* <DEDUP_REMOVED lines=9> */
.L_x_69:
[----:B------:R-:W-:Y:S05]  /*33d0*/  BSYNC B1 ;  /* 0x0000000000017941 */ /* 0x000fea0003800000 */
.L_x_68:
        /* <DEDUP_REMOVED lines=10> */
.L_x_71:
[----:B------:R-:W-:Y:S05]  /*3480*/  BSYNC B1 ;  /* 0x0000000000017941 */ /* 0x000fea0003800000 */
.L_x_70:
        /* <DEDUP_REMOVED lines=10> */
.L_x_73:
[----:B------:R-:W-:Y:S05]  /*3530*/  BSYNC B1 ;  /* 0x0000000000017941 */ /* 0x000fea0003800000 */
.L_x_72:
        /* <DEDUP_REMOVED lines=9> */
.L_x_75:
[----:B------:R-:W-:Y:S05]  /*35d0*/  BSYNC B1 ;  /* 0x0000000000017941 */ /* 0x000fea0003800000 */
.L_x_74:
        /* <DEDUP_REMOVED lines=9> */
.L_x_77:
[----:B------:R-:W-:Y:S05]  /*3670*/  BSYNC B1 ;  /* 0x0000000000017941 */ /* 0x000fea0003800000 */
.L_x_76:
        /* <DEDUP_REMOVED lines=10> */
.L_x_79:
[----:B------:R-:W-:Y:S05]  /*3720*/  BSYNC B1 ;  /* 0x0000000000017941 */ /* 0x000fea0003800000 */
.L_x_78:
        /* <DEDUP_REMOVED lines=10> */
.L_x_81:
[----:B------:R-:W-:Y:S05]  /*37d0*/  BSYNC B1 ;  /* 0x0000000000017941 */ /* 0x000fea0003800000 */
.L_x_80:
        /* <DEDUP_REMOVED lines=9> */
.L_x_83:
[----:B------:R-:W-:Y:S05]  /*3870*/  BSYNC B1 ;  /* 0x0000000000017941 */ /* 0x000fea0003800000 */
.L_x_82:
        /* <DEDUP_REMOVED lines=9> */
.L_x_85:
[----:B------:R-:W-:Y:S05]  /*3910*/  BSYNC B1 ;  /* 0x0000000000017941 */ /* 0x000fea0003800000 */
.L_x_84:
        /* <DEDUP_REMOVED lines=10> */
.L_x_87:
[----:B------:R-:W-:Y:S05]  /*39c0*/  BSYNC B1 ;  /* 0x0000000000017941 */ /* 0x000fea0003800000 */
.L_x_86:
[----:B-----5:R-:W-:Y:S01]  /*39d0*/  LOP3.LUT R7, R24, 0xffffe000, RZ, 0xc0, !PT ;  /* 0xffffe00018077812 */ /* 0x020fe200078ec0ff */
[----:B------:R-:W-:Y:S01]  /*39e0*/  BSSY B1, `(.L_x_88) ;  /* 0x000000b000017945 */ /* 0x000fe20003800000 */
[----:B------:R-:W-:Y:S01]  /*39f0*/  ISETP.GT.AND P1, PT, R6, 0x39, PT ;  /* 0x000000390600780c */ /* 0x000fe20003f24270 */
[----:B------:R-:W-:Y:S02]  /*3a00*/  @P2 IMAD.MOV.U32 R6, RZ, RZ, R8 ;  /* 0x000000ffff062224 */ /* 0x000fe400078e0008 */
[----:B------:R-:W-:Y:S01]  /*3a10*/  FMUL R7, R7, R58 ;  /* 0x0000003a07077220 */ /* 0x000fe20000400000 */
[----:B------:R-:W-:-:S03]  /*3a20*/  ISETP.GT.AND P3, PT, R3, RZ, P1 ;  /* 0x000000ff0300720c */ /* 0x000fc60000f64270 */
[----:B------:R-:W-:Y:S01]  /*3a30*/  FFMA R15, R52, R23, R7 ;  /* 0x00000017340f7223 */ /* 0x000fe20000000007 */
[----:B------:R-:W-:-:S04]  /*3a40*/  @P2 IMAD.MOV.U32 R7, RZ, RZ, R9 ;  /* 0x000000ffff072224 */ /* 0x000fc800078e0009 */
[----:B------:R-:W-:-:S05]  /*3a50*/  F2FP.TF32.F32.PACK_B R15, R15 ;  /* 0x0000000fff0f723e */ /* 0x000fca00024050ff */
[----:B------:R0:W-:Y:S01]  /*3a60*/  @P2 STG.E desc[UR36][R6.64+0xe0], R15 ;  /* 0x0000e00f06002986 */ /* 0x0001e2000c101924 */
[----:B------:R-:W-:Y:S05]  /*3a70*/  @!P3 BRA `(.L_x_89) ;  /* 0x000000000004b947 */ /* 0x000fea0003800000 */
[----:B------:R0:W5:Y:S02]  /*3a80*/  LDG.E.LTC128B R24, desc[UR36][R4.64+0xe4] ;  /* 0x0000e42404187981 */ /* 0x000164000c1e1920 */
.L_x_89:
[----:B------:R-:W-:Y:S05]  /*3a90*/  BSYNC B1 ;  /* 0x0000000000017941 */ /* 0x000fea0003800000 */
.L_x_88:
[----:B01---5:R-:W-:Y:S01]  /*3aa0*/  LOP3.LUT R5, R24, 0xffffe000, RZ, 0xc0, !PT ;  /* 0xffffe00018057812 */ /* 0x023fe200078ec0ff */
        /* <DEDUP_REMOVED lines=8> */
.L_x_91:
[----:B------:R-:W-:Y:S05]  /*3b30*/  BSYNC B1 ;  /* 0x0000000000017941 */ /* 0x000fea0003800000 */
.L_x_90:
[----:B-----5:R-:W-:Y:S01]  /*3b40*/  LOP3.LUT R5, R24, 0xffffe000, RZ, 0xc0, !PT ;  /* 0xffffe00018057812 */ /* 0x020fe200078ec0ff */
[----:B------:R-:W-:Y:S01]  /*3b50*/  @P0 IMAD.MOV.U32 R4, RZ, RZ, R12 ;  /* 0x000000ffff040224 */ /* 0x000fe200078e000c */
[----:B------:R-:W-:Y:S01]  /*3b60*/  ISETP.GT.AND P1, PT, R3, 0x8, P1 ;  /* 0x000000080300780c */ /* 0x000fe20000f24270 */
[----:B------:R-:W-:Y:S02]  /*3b70*/  BSSY B1, `(.L_x_92) ;  /* 0x0000008000017945 */ /* 0x000fe40003800000 */
[----:B------:R-:W-:-:S04]  /*3b80*/  FMUL R5, R5, R58 ;  /* 0x0000003a05057220 */ /* 0x000fc80000400000 */
[----:B------:R-:W-:Y:S01]  /*3b90*/  FFMA R7, R54, R23, R5 ;  /* 0x0000001736077223 */ /* 0x000fe20000000005 */
[----:B------:R-:W-:-:S04]  /*3ba0*/  @P0 IMAD.MOV.U32 R5, RZ, RZ, R13 ;  /* 0x000000ffff050224 */ /* 0x000fc800078e000d */
[----:B------:R-:W-:-:S05]  /*3bb0*/  F2FP.TF32.F32.PACK_B R7, R7 ;  /* 0x00000007ff07723e */ /* 0x000fca00024050ff */
[----:B------:R0:W-:Y:S01]  /*3bc0*/  @P0 STG.E desc[UR36][R4.64+0xe0], R7 ;  /* 0x0000e00704000986 */ /* 0x0001e2000c101924 */
[----:B------:R-:W-:Y:S05]  /*3bd0*/  @!P1 BRA `(.L_x_93) ;  /* 0x0000000000049947 */ /* 0x000fea0003800000 */
[----:B------:R0:W5:Y:S02]  /*3be0*/  LDG.E.LTC128B R24, desc[UR36][R10.64+0xe4] ;  /* 0x0000e4240a187981 */ /* 0x000164000c1e1920 */
.L_x_93:
[----:B------:R-:W-:Y:S05]  /*3bf0*/  BSYNC B1 ;  /* 0x0000000000017941 */ /* 0x000fea0003800000 */
.L_x_92:
[----:B------:R-:W-:Y:S05]  /*3c00*/  @!P1 BRA `(.L_x_94) ;  /* 0x0000000800909947 */ /* 0x000fea0003800000 */
[----:B-----5:R-:W-:-:S05]  /*3c10*/  LOP3.LUT R3, R24, 0xffffe000, RZ, 0xc0, !PT ;  /* 0xffffe00018037812 */ /* 0x020fca00078ec0ff */
[----:B0-----:R-:W-:-:S04]  /*3c20*/  FMUL R4, R3, R58 ;  /* 0x0000003a03047220 */ /* 0x001fc80000400000 */
[----:B------:R-:W-:-:S05]  /*3c30*/  FFMA R55, R55, R23, R4 ;  /* 0x0000001737377223 */ /* 0x000fca0000000004 */
[----:B------:R-:W-:-:S05]  /*3c40*/  F2FP.TF32.F32.PACK_B R55, R55 ;  /* 0x00000037ff37723e */ /* 0x000fca00024050ff */
[----:B------:R0:W-:Y:S01]  /*3c50*/  STG.E desc[UR36][R12.64+0xe4], R55 ;  /* 0x0000e4370c007986 */ /* 0x0001e2000c101924 */
[----:B------:R-:W-:Y:S05]  /*3c60*/  BRA `(.L_x_94) ;  /* 0x0000000800787947 */ /* 0x000fea0003800000 */
.L_x_33:
[----:B------:R-:W-:Y:S01]  /*3c70*/  ISETP.GT.AND P4, PT, R6, 0x1, PT ;  /* 0x000000010600780c */ /* 0x000fe20003f84270 */
[----:B------:R-:W-:Y:S01]  /*3c80*/  ULDC.64 UR4, c[0x0][0x5c0] ;  /* 0x0001700000047ab9 */ /* 0x000fe20000000a00 */
[-C--:B------:R-:W-:Y:S01]  /*3c90*/  FMUL R7, R24, R23.reuse ;  /* 0x0000001718077220 */ /* 0x080fe20000400000 */
[----:B------:R-:W-:Y:S01]  /*3ca0*/  LEA R4, P3, R72, UR4, 0x2 ;  /* 0x0000000448047c11 */ /* 0x000fe2000f8610ff */
[-C--:B------:R-:W-:Y:S01]  /*3cb0*/  FMUL R25, R25, R23.reuse ;  /* 0x0000001719197220 */ /* 0x080fe20000400000 */
[----:B------:R-:W-:Y:S01]  /*3cc0*/  ISETP.GT.AND P1, PT, R3, RZ, P4 ;  /* 0x000000ff0300720c */ /* 0x000fe20002724270 */
[-C--:B------:R-:W-:Y:S01]  /*3cd0*/  FMUL R11, R26, R23.reuse ;  /* 0x000000171a0b7220 */ /* 0x080fe20000400000 */
[----:B------:R-:W-:Y:S01]  /*3ce0*/  LEA.HI.X R5, R72, UR5, R83, 0x2, P3 ;  /* 0x0000000548057c11 */ /* 0x000fe200098f1453 */
[----:B------:R-:W-:Y:S01]  /*3cf0*/  FMUL R27, R27, R23 ;  /* 0x000000171b1b7220 */ /* 0x000fe20000400000 */
[----:B------:R-:W-:Y:S01]  /*3d00*/  F2FP.TF32.F32.PACK_B R7, R7 ;  /* 0x00000007ff07723e */ /* 0x000fe200024050ff */
[----:B------:R-:W-:Y:S01]  /*3d10*/  FMUL R29, R29, R23 ;  /* 0x000000171d1d7220 */ /* 0x000fe20000400000 */
[----:B------:R-:W-:Y:S01]  /*3d20*/  F2FP.TF32.F32.PACK_B R25, R25 ;  /* 0x00000019ff19723e */ /* 0x000fe200024050ff */
[-C--:B------:R-:W-:Y:S01]  /*3d30*/  FMUL R31, R31, R23.reuse ;  /* 0x000000171f1f7220 */ /* 0x080fe20000400000 */
[C---:B------:R-:W-:Y:S01]  /*3d40*/  SHF.L.U64.HI R9, R59.reuse, 0x2, R60 ;  /* 0x000000023b097819 */ /* 0x040fe2000001023c */
[----:B------:R0:W-:Y:S01]  /*3d50*/  @P2 STG.E desc[UR36][R4.64], R7 ;  /* 0x0000000704002986 */ /* 0x0001e2000c101924 */
[----:B------:R-:W-:Y:S01]  /*3d60*/  LEA R8, P3, R59, R4, 0x2 ;  /* 0x000000043b087211 */ /* 0x000fe200078610ff */
[-C--:B------:R-:W-:Y:S01]  /*3d70*/  FMUL R13, R32, R23.reuse ;  /* 0x00000017200d7220 */ /* 0x080fe20000400000 */
[C---:B------:R-:W-:Y:S01]  /*3d80*/  ISETP.GT.AND P2, PT, R6.reuse, 0x8, PT ;  /* 0x000000080600780c */ /* 0x040fe20003f44270 */
[----:B------:R-:W-:Y:S01]  /*3d90*/  @P1 STG.E desc[UR36][R4.64+0x4], R25 ;  /* 0x0000041904001986 */ /* 0x000fe2000c101924 */
[----:B------:R-:W-:Y:S01]  /*3da0*/  ISETP.GT.AND P1, PT, R6, 0x9, PT ;  /* 0x000000090600780c */ /* 0x000fe20003f24270 */
[----:B------:R-:W-:Y:S01]  /*3db0*/  IMAD.X R9, R9, 0x1, R5, P3 ;  /* 0x0000000109097824 */ /* 0x000fe200018e0605 */
[----:B------:R-:W-:Y:S01]  /*3dc0*/  ISETP.GT.AND P0, PT, R3, 0x8, P0 ;  /* 0x000000080300780c */ /* 0x000fe20000704270 */
[-C--:B------:R-:W-:Y:S01]  /*3dd0*/  FMUL R33, R33, R23.reuse ;  /* 0x0000001721217220 */ /* 0x080fe20000400000 */
[----:B------:R-:W-:Y:S01]  /*3de0*/  ISETP.GT.AND P4, PT, R3, 0x8, P4 ;  /* 0x000000080300780c */ /* 0x000fe20002784270 */
[-C--:B------:R-:W-:Y:S01]  /*3df0*/  FMUL R35, R35, R23.reuse ;  /* 0x0000001723237220 */ /* 0x080fe20000400000 */
[C---:B------:R-:W-:Y:S01]  /*3e00*/  ISETP.GT.AND P5, PT, R3.reuse, RZ, P2 ;  /* 0x000000ff0300720c */ /* 0x040fe200017a4270 */
[-C--:B0-----:R-:W-:Y:S01]  /*3e10*/  FMUL R7, R28, R23.reuse ;  /* 0x000000171c077220 */ /* 0x081fe20000400000 */
[----:B------:R-:W-:Y:S01]  /*3e20*/  ISETP.GT.AND P3, PT, R3, RZ, P1 ;  /* 0x000000ff0300720c */ /* 0x000fe20000f64270 */
[----:B------:R-:W-:Y:S01]  /*3e30*/  FMUL R37, R37, R23 ;  /* 0x0000001725257220 */ /* 0x000fe20000400000 */
[----:B------:R-:W-:Y:S01]  /*3e40*/  F2FP.TF32.F32.PACK_B R11, R11 ;  /* 0x0000000bff0b723e */ /* 0x000fe200024050ff */
[----:B------:R-:W-:Y:S01]  /*3e50*/  FMUL R39, R39, R23 ;  /* 0x0000001727277220 */ /* 0x000fe20000400000 */
[----:B------:R-:W-:Y:S01]  /*3e60*/  F2FP.TF32.F32.PACK_B R27, R27 ;  /* 0x0000001bff1b723e */ /* 0x000fe200024050ff */
[----:B------:R-:W-:Y:S01]  /*3e70*/  FMUL R41, R41, R23 ;  /* 0x0000001729297220 */ /* 0x000fe20000400000 */
[----:B------:R-:W-:Y:S01]  /*3e80*/  F2FP.TF32.F32.PACK_B R7, R7 ;  /* 0x00000007ff07723e */ /* 0x000fe200024050ff */
[----:B------:R0:W-:Y:S01]  /*3e90*/  @P0 STG.E desc[UR36][R8.64], R11 ;  /* 0x0000000b08000986 */ /* 0x0001e2000c101924 */
[----:B------:R-:W-:Y:S01]  /*3ea0*/  F2FP.TF32.F32.PACK_B R29, R29 ;  /* 0x0000001dff1d723e */ /* 0x000fe200024050ff */
[-C--:B------:R-:W-:Y:S01]  /*3eb0*/  FMUL R43, R43, R23.reuse ;  /* 0x000000172b2b7220 */ /* 0x080fe20000400000 */
[C---:B------:R-:W-:Y:S01]  /*3ec0*/  ISETP.GT.AND P0, PT, R6.reuse, 0x10, PT ;  /* 0x000000100600780c */ /* 0x040fe20003f04270 */
[----:B------:R-:W-:Y:S01]  /*3ed0*/  @P4 STG.E desc[UR36][R8.64+0x4], R27 ;  /* 0x0000041b08004986 */ /* 0x000fe2000c101924 */
[----:B------:R-:W-:Y:S01]  /*3ee0*/  ISETP.GT.AND P2, PT, R3, 0x8, P2 ;  /* 0x000000080300780c */ /* 0x000fe20001744270 */
[-C--:B------:R-:W-:Y:S01]  /*3ef0*/  FMUL R45, R45, R23.reuse ;  /* 0x000000172d2d7220 */ /* 0x080fe20000400000 */
[C---:B------:R-:W-:Y:S01]  /*3f00*/  ISETP.GT.AND P1, PT, R3.reuse, 0x8, P1 ;  /* 0x000000080300780c */ /* 0x040fe20000f24270 */
[----:B------:R1:W-:Y:S01]  /*3f10*/  @P5 STG.E desc[UR36][R4.64+0x20], R7 ;  /* 0x0000200704005986 */ /* 0x0003e2000c101924 */
[----:B------:R-:W-:Y:S01]  /*3f20*/  ISETP.GT.AND P5, PT, R3, RZ, P0 ;  /* 0x000000ff0300720c */ /* 0x000fe200007a4270 */
[----:B------:R-:W-:Y:S01]  /*3f30*/  FMUL R47, R47, R23 ;  /* 0x000000172f2f7220 */ /* 0x000fe20000400000 */
[----:B------:R-:W-:Y:S01]  /*3f40*/  F2FP.TF32.F32.PACK_B R31, R31 ;  /* 0x0000001fff1f723e */ /* 0x000fe200024050ff */
[----:B------:R-:W-:Y:S01]  /*3f50*/  @P3 STG.E desc[UR36][R4.64+0x24], R29 ;  /* 0x0000241d04003986 */ /* 0x000fe2000c101924 */
[----:B------:R-:W-:Y:S01]  /*3f60*/  ISETP.GT.AND P3, PT, R6, 0x11, PT ;  /* 0x000000110600780c */ /* 0x000fe20003f64270 */
[----:B0-----:R-:W-:Y:S01]  /*3f70*/  FMUL R11, R30, R23 ;  /* 0x000000171e0b7220 */ /* 0x001fe20000400000 */
[----:B------:R-:W-:Y:S01]  /*3f80*/  F2FP.TF32.F32.PACK_B R13, R13 ;  /* 0x0000000dff0d723e */ /* 0x000fe200024050ff */
[-C--:B------:R-:W-:Y:S01]  /*3f90*/  FMUL R49, R49, R23.reuse ;  /* 0x0000001731317220 */ /* 0x080fe20000400000 */
[----:B------:R-:W-:Y:S01]  /*3fa0*/  ISETP.GT.AND P4, PT, R3, RZ, P3 ;  /* 0x000000ff0300720c */ /* 0x000fe20001f84270 */
[----:B------:R-:W-:Y:S01]  /*3fb0*/  FMUL R15, R50, R23 ;  /* 0x00000017320f7220 */ /* 0x000fe20000400000 */
[----:B------:R-:W-:Y:S01]  /*3fc0*/  F2FP.TF32.F32.PACK_B R11, R11 ;  /* 0x0000000bff0b723e */ /* 0x000fe200024050ff */
[----:B-1----:R-:W-:Y:S01]  /*3fd0*/  FMUL R7, R34, R23 ;  /* 0x0000001722077220 */ /* 0x002fe20000400000 */
[----:B------:R-:W-:Y:S01]  /*3fe0*/  F2FP.TF32.F32.PACK_B R33, R33 ;  /* 0x00000021ff21723e */ /* 0x000fe200024050ff */
[-C--:B------:R-:W-:Y:S01]  /*3ff0*/  FMUL R51, R51, R23.reuse ;  /* 0x0000001733337220 */ /* 0x080fe20000400000 */
[----:B------:R-:W-:Y:S01]  /*4000*/  ISETP.GT.AND P0, PT, R3, 0x8, P0 ;  /* 0x000000080300780c */ /* 0x000fe20000704270 */
[----:B------:R0:W-:Y:S01]  /*4010*/  @P2 STG.E desc[UR36][R8.64+0x20], R11 ;  /* 0x0000200b08002986 */ /* 0x0001e2000c101924 */
[----:B------:R-:W-:Y:S01]  /*4020*/  ISETP.GT.AND P2, PT, R6, 0x19, PT ;  /* 0x000000190600780c */ /* 0x000fe20003f44270 */
[----:B------:R-:W-:Y:S01]  /*4030*/  FMUL R21, R52, R23 ;  /* 0x0000001734157220 */ /* 0x000fe20000400000 */
[----:B------:R-:W-:Y:S01]  /*4040*/  F2FP.TF32.F32.PACK_B R7, R7 ;  /* 0x00000007ff07723e */ /* 0x000fe200024050ff */
[----:B------:R-:W-:Y:S01]  /*4050*/  @P1 STG.E desc[UR36][R8.64+0x24], R31 ;  /* 0x0000241f08001986 */ /* 0x000fe2000c101924 */
[----:B------:R-:W-:Y:S01]  /*4060*/  ISETP.GT.AND P1, PT, R6, 0x18, PT ;  /* 0x000000180600780c */ /* 0x000fe20003f24270 */
[----:B------:R-:W-:Y:S01]  /*4070*/  FMUL R53, R53, R23 ;  /* 0x0000001735357220 */ /* 0x000fe20000400000 */
[----:B------:R-:W-:Y:S01]  /*4080*/  F2FP.TF32.F32.PACK_B R35, R35 ;  /* 0x00000023ff23723e */ /* 0x000fe200024050ff */
[----:B------:R1:W-:Y:S01]  /*4090*/  @P5 STG.E desc[UR36][R4.64+0x40], R13 ;  /* 0x0000400d04005986 */ /* 0x0003e2000c101924 */
[----:B------:R-:W-:Y:S01]  /*40a0*/  ISETP.GT.AND P5, PT, R3, RZ, P1 ;  /* 0x000000ff0300720c */ /* 0x000fe20000fa4270 */
[----:B------:R-:W-:Y:S01]  /*40b0*/  FMUL R55, R55, R23 ;  /* 0x0000001737377220 */ /* 0x000fe20000400000 */
[----:B------:R-:W-:Y:S01]  /*40c0*/  F2FP.TF32.F32.PACK_B R37, R37 ;  /* 0x00000025ff25723e */ /* 0x000fe200024050ff */
[----:B------:R-:W-:Y:S01]  /*40d0*/  @P4 STG.E desc[UR36][R4.64+0x44], R33 ;  /* 0x0000442104004986 */ /* 0x000fe2000c101924 */
[C---:B------:R-:W-:Y:S01]  /*40e0*/  ISETP.GT.AND P4, PT, R3.reuse, 0x8, P3 ;  /* 0x000000080300780c */ /* 0x040fe20001f84270 */
[----:B0-----:R-:W-:Y:S01]  /*40f0*/  FMUL R11, R36, R23 ;  /* 0x00000017240b7220 */ /* 0x001fe20000400000 */
[----:B------:R-:W-:Y:S01]  /*4100*/  ISETP.GT.AND P3, PT, R3, RZ, P2 ;  /* 0x000000ff0300720c */ /* 0x000fe20001764270 */
[----:B------:R0:W-:Y:S01]  /*4110*/  @P0 STG.E desc[UR36][R8.64+0x40], R7 ;  /* 0x0000400708000986 */ /* 0x0001e2000c101924 */
[----:B------:R-:W-:-:S02]  /*4120*/  ISETP.GT.AND P0, PT, R6, 0x20, PT ;  /* 0x000000200600780c */ /* 0x000fc40003f04270 */
[----:B------:R-:W-:Y:S01]  /*4130*/  F2FP.TF32.F32.PACK_B R11, R11 ;  /* 0x0000000bff0b723e */ /* 0x000fe200024050ff */
[----:B-1----:R-:W-:Y:S01]  /*4140*/  FMUL R13, R40, R23 ;  /* 0x00000017280d7220 */ /* 0x002fe20000400000 */
[C---:B------:R-:W-:Y:S02]  /*4150*/  ISETP.GT.AND P1, PT, R3.reuse, 0x8, P1 ;  /* 0x000000080300780c */ /* 0x040fe40000f24270 */
[----:B------:R-:W-:Y:S02]  /*4160*/  F2FP.TF32.F32.PACK_B R39, R39 ;  /* 0x00000027ff27723e */ /* 0x000fe400024050ff */
[----:B------:R-:W-:Y:S01]  /*4170*/  F2FP.TF32.F32.PACK_B R13, R13 ;  /* 0x0000000dff0d723e */ /* 0x000fe200024050ff */
[----:B------:R-:W-:Y:S01]  /*4180*/  @P4 STG.E desc[UR36][R8.64+0x44], R35 ;  /* 0x0000442308004986 */ /* 0x000fe2000c101924 */
[C---:B------:R-:W-:Y:S01]  /*4190*/  ISETP.GT.AND P4, PT, R3.reuse, 0x8, P2 ;  /* 0x000000080300780c */ /* 0x040fe20001784270 */
[----:B0-----:R-:W-:Y:S01]  /*41a0*/  FMUL R7, R38, R23 ;  /* 0x0000001726077220 */ /* 0x001fe20000400000 */
[----:B------:R-:W-:Y:S01]  /*41b0*/  ISETP.GT.AND P2, PT, R6, 0x21, PT ;  /* 0x000000210600780c */ /* 0x000fe20003f44270 */
[----:B------:R0:W-:Y:S01]  /*41c0*/  @P5 STG.E desc[UR36][R4.64+0x60], R11 ;  /* 0x0000600b04005986 */ /* 0x0001e2000c101924 */
[----:B------:R-:W-:-:S02]  /*41d0*/  ISETP.GT.AND P5, PT, R3, RZ, P0 ;  /* 0x000000ff0300720c */ /* 0x000fc400007a4270 */
[----:B------:R-:W-:Y:S01]  /*41e0*/  F2FP.TF32.F32.PACK_B R7, R7 ;  /* 0x00000007ff07723e */ /* 0x000fe200024050ff */
[----:B------:R-:W-:Y:S01]  /*41f0*/  @P3 STG.E desc[UR36][R4.64+0x64], R37 ;  /* 0x0000642504003986 */ /* 0x000fe2000c101924 */
[C---:B------:R-:W-:Y:S02]  /*4200*/  ISETP.GT.AND P3, PT, R3.reuse, RZ, P2 ;  /* 0x000000ff0300720c */ /* 0x040fe40001764270 */
[----:B------:R-:W-:Y:S01]  /*4210*/  F2FP.TF32.F32.PACK_B R41, R41 ;  /* 0x00000029ff29723e */ /* 0x000fe200024050ff */
[----:B------:R1:W-:Y:S01]  /*4220*/  @P1 STG.E desc[UR36][R8.64+0x60], R7 ;  /* 0x0000600708001986 */ /* 0x0003e2000c101924 */
[----:B------:R-:W-:Y:S02]  /*4230*/  ISETP.GT.AND P0, PT, R3, 0x8, P0 ;  /* 0x000000080300780c */ /* 0x000fe40000704270 */
[----:B------:R-:W-:Y:S01]  /*4240*/  F2FP.TF32.F32.PACK_B R43, R43 ;  /* 0x0000002bff2b723e */ /* 0x000fe200024050ff */
[----:B------:R-:W-:Y:S01]  /*4250*/  @P4 STG.E desc[UR36][R8.64+0x64], R39 ;  /* 0x0000642708004986 */ /* 0x000fe2000c101924 */
[----:B------:R-:W-:Y:S01]  /*4260*/  ISETP.GT.AND P4, PT, R6, 0x28, PT ;  /* 0x000000280600780c */ /* 0x000fe20003f84270 */
[----:B0-----:R-:W-:Y:S01]  /*4270*/  FMUL R11, R44, R23 ;  /* 0x000000172c0b7220 */ /* 0x001fe20000400000 */
[----:B------:R-:W-:Y:S01]  /*4280*/  F2FP.TF32.F32.PACK_B R45, R45 ;  /* 0x0000002dff2d723e */ /* 0x000fe200024050ff */
[----:B------:R0:W-:Y:S01]  /*4290*/  @P5 STG.E desc[UR36][R4.64+0x80], R13 ;  /* 0x0000800d04005986 */ /* 0x0001e2000c101924 */
[----:B------:R-:W-:-:S02]  /*42a0*/  ISETP.GT.AND P5, PT, R6, 0x29, PT ;  /* 0x000000290600780c */ /* 0x000fc40003fa4270 */
[----:B------:R-:W-:Y:S01]  /*42b0*/  F2FP.TF32.F32.PACK_B R11, R11 ;  /* 0x0000000bff0b723e */ /* 0x000fe200024050ff */
[----:B------:R-:W-:Y:S01]  /*42c0*/  @P3 STG.E desc[UR36][R4.64+0x84], R41 ;  /* 0x0000842904003986 */ /* 0x000fe2000c101924 */
[C---:B------:R-:W-:Y:S01]  /*42d0*/  ISETP.GT.AND P3, PT, R3.reuse, 0x8, P2 ;  /* 0x000000080300780c */ /* 0x040fe20001764270 */
[-C--:B-1----:R-:W-:Y:S01]  /*42e0*/  FMUL R7, R42, R23.reuse ;  /* 0x000000172a077220 */ /* 0x082fe20000400000 */
[C---:B------:R-:W-:Y:S02]  /*42f0*/  ISETP.GT.AND P2, PT, R3.reuse, RZ, P4 ;  /* 0x000000ff0300720c */ /* 0x040fe40002744270 */
[C---:B------:R-:W-:Y:S02]  /*4300*/  ISETP.GT.AND P1, PT, R3.reuse, RZ, P5 ;  /* 0x000000ff0300720c */ /* 0x040fe40002f24270 */
[----:B------:R-:W-:Y:S01]  /*4310*/  ISETP.GT.AND P4, PT, R3, 0x8, P4 ;  /* 0x000000080300780c */ /* 0x000fe20002784270 */
[----:B0-----:R-:W-:Y:S01]  /*4320*/  FMUL R13, R46, R23 ;  /* 0x000000172e0d7220 */ /* 0x001fe20000400000 */
[----:B------:R-:W-:-:S02]  /*4330*/  F2FP.TF32.F32.PACK_B R7, R7 ;  /* 0x00000007ff07723e */ /* 0x000fc400024050ff */
[----:B------:R-:W-:Y:S02]  /*4340*/  ISETP.GT.AND P5, PT, R3, 0x8, P5 ;  /* 0x000000080300780c */ /* 0x000fe40002fa4270 */
[----:B------:R-:W-:Y:S01]  /*4350*/  F2FP.TF32.F32.PACK_B R13, R13 ;  /* 0x0000000dff0d723e */ /* 0x000fe200024050ff */
[----:B------:R0:W-:Y:S01]  /*4360*/  @P0 STG.E desc[UR36][R8.64+0x80], R7 ;  /* 0x0000800708000986 */ /* 0x0001e2000c101924 */
[C---:B------:R-:W-:Y:S02]  /*4370*/  ISETP.GT.AND P0, PT, R6.reuse, 0x39, PT ;  /* 0x000000390600780c */ /* 0x040fe40003f04270 */
[----:B------:R-:W-:Y:S01]  /*4380*/  F2FP.TF32.F32.PACK_B R47, R47 ;  /* 0x0000002fff2f723e */ /* 0x000fe200024050ff */
[----:B------:R-:W-:Y:S01]  /*4390*/  @P3 STG.E desc[UR36][R8.64+0x84], R43 ;  /* 0x0000842b08003986 */ /* 0x000fe2000c101924 */
[C---:B------:R-:W-:Y:S02]  /*43a0*/  ISETP.GT.AND P3, PT, R6.reuse, 0x30, PT ;  /* 0x000000300600780c */ /* 0x040fe40003f64270 */
[----:B------:R-:W-:Y:S01]  /*43b0*/  F2FP.TF32.F32.PACK_B R49, R49 ;  /* 0x00000031ff31723e */ /* 0x000fe200024050ff */
[----:B------:R1:W-:Y:S01]  /*43c0*/  @P2 STG.E desc[UR36][R4.64+0xa0], R11 ;  /* 0x0000a00b04002986 */ /* 0x0003e2000c101924 */
[----:B------:R-:W-:-:S02]  /*43d0*/  ISETP.GT.AND P2, PT, R6, 0x31, PT ;  /* 0x000000310600780c */ /* 0x000fc40003f44270 */
[----:B------:R-:W-:Y:S01]  /*43e0*/  F2FP.TF32.F32.PACK_B R15, R15 ;  /* 0x0000000fff0f723e */ /* 0x000fe200024050ff */
[----:B------:R-:W-:Y:S01]  /*43f0*/  @P1 STG.E desc[UR36][R4.64+0xa4], R45 ;  /* 0x0000a42d04001986 */ /* 0x000fe2000c101924 */
[----:B------:R-:W-:Y:S01]  /*4400*/  ISETP.GT.AND P1, PT, R6, 0x38, PT ;  /* 0x000000380600780c */ /* 0x000fe20003f24270 */
[----:B------:R-:W-:Y:S01]  /*4410*/  @P4 IMAD.MOV.U32 R6, RZ, RZ, R8 ;  /* 0x000000ffff064224 */ /* 0x000fe200078e0008 */
[----:B------:R-:W-:Y:S01]  /*4420*/  F2FP.TF32.F32.PACK_B R51, R51 ;  /* 0x00000033ff33723e */ /* 0x000fe200024050ff */
[----:B0-----:R-:W-:Y:S01]  /*4430*/  @P4 IMAD.MOV.U32 R7, RZ, RZ, R9 ;  /* 0x000000ffff074224 */ /* 0x001fe200078e0009 */
[----:B------:R-:W-:Y:S02]  /*4440*/  F2FP.TF32.F32.PACK_B R21, R21 ;  /* 0x00000015ff15723e */ /* 0x000fe400024050ff */
[----:B------:R-:W-:Y:S01]  /*4450*/  F2FP.TF32.F32.PACK_B R53, R53 ;  /* 0x00000035ff35723e */ /* 0x000fe200024050ff */
[----:B-1----:R-:W-:Y:S01]  /*4460*/  FMUL R11, R48, R23 ;  /* 0x00000017300b7220 */ /* 0x002fe20000400000 */
[----:B------:R0:W-:Y:S01]  /*4470*/  @P4 STG.E desc[UR36][R6.64+0xa0], R13 ;  /* 0x0000a00d06004986 */ /* 0x0001e2000c101924 */
[----:B------:R-:W-:-:S02]  /*4480*/  ISETP.GT.AND P4, PT, R3, RZ, P3 ;  /* 0x000000ff0300720c */ /* 0x000fc40001f84270 */
[----:B------:R-:W-:Y:S02]  /*4490*/  ISETP.GT.AND P3, PT, R3, 0x8, P3 ;  /* 0x000000080300780c */ /* 0x000fe40001f64270 */
[----:B------:R-:W-:Y:S02]  /*44a0*/  F2FP.TF32.F32.PACK_B R11, R11 ;  /* 0x0000000bff0b723e */ /* 0x000fe400024050ff */
[----:B------:R-:W-:Y:S01]  /*44b0*/  F2FP.TF32.F32.PACK_B R55, R55 ;  /* 0x00000037ff37723e */ /* 0x000fe200024050ff */
[----:B0-----:R-:W-:Y:S02]  /*44c0*/  @P5 IMAD.MOV.U32 R6, RZ, RZ, R8 ;  /* 0x000000ffff065224 */ /* 0x001fe400078e0008 */
[----:B------:R-:W-:Y:S01]  /*44d0*/  FMUL R13, R54, R23 ;  /* 0x00000017360d7220 */ /* 0x000fe20000400000 */
[----:B------:R-:W-:-:S04]  /*44e0*/  @P5 IMAD.MOV.U32 R7, RZ, RZ, R9 ;  /* 0x000000ffff075224 */ /* 0x000fc800078e0009 */
[----:B------:R-:W-:Y:S01]  /*44f0*/  F2FP.TF32.F32.PACK_B R13, R13 ;  /* 0x0000000dff0d723e */ /* 0x000fe200024050ff */
[----:B------:R0:W-:Y:S01]  /*4500*/  @P5 STG.E desc[UR36][R6.64+0xa4], R47 ;  /* 0x0000a42f06005986 */ /* 0x0001e2000c101924 */
[C---:B------:R-:W-:Y:S02]  /*4510*/  ISETP.GT.AND P5, PT, R3.reuse, RZ, P2 ;  /* 0x000000ff0300720c */ /* 0x040fe400017a4270 */
[C---:B------:R-:W-:Y:S01]  /*4520*/  ISETP.GT.AND P2, PT, R3.reuse, 0x8, P2 ;  /* 0x000000080300780c */ /* 0x040fe20001744270 */
[----:B------:R-:W-:Y:S01]  /*4530*/  @P4 STG.E desc[UR36][R4.64+0xc0], R11 ;  /* 0x0000c00b04004986 */ /* 0x000fe2000c101924 */
[C---:B------:R-:W-:Y:S02]  /*4540*/  ISETP.GT.AND P4, PT, R3.reuse, RZ, P1 ;  /* 0x000000ff0300720c */ /* 0x040fe40000f84270 */
[----:B------:R-:W-:Y:S01]  /*4550*/  ISETP.GT.AND P1, PT, R3, 0x8, P1 ;  /* 0x000000080300780c */ /* 0x000fe20000f24270 */
[----:B0-----:R-:W-:-:S06]  /*4560*/  @P3 IMAD.MOV.U32 R6, RZ, RZ, R8 ;  /* 0x000000ffff063224 */ /* 0x001fcc00078e0008 */
[----:B------:R-:W-:Y:S01]  /*4570*/  @P5 STG.E desc[UR36][R4.64+0xc4], R49 ;  /* 0x0000c43104005986 */ /* 0x000fe2000c101924 */
[C---:B------:R-:W-:Y:S01]  /*4580*/  ISETP.GT.AND P5, PT, R3.reuse, RZ, P0 ;  /* 0x000000ff0300720c */ /* 0x040fe200007a4270 */
[----:B------:R-:W-:Y:S01]  /*4590*/  @P3 IMAD.MOV.U32 R7, RZ, RZ, R9 ;  /* 0x000000ffff073224 */ /* 0x000fe200078e0009 */
[----:B------:R-:W-:-:S04]  /*45a0*/  ISETP.GT.AND P0, PT, R3, 0x8, P0 ;  /* 0x000000080300780c */ /* 0x000fc80000704270 */
[----:B------:R0:W-:Y:S02]  /*45b0*/  @P3 STG.E desc[UR36][R6.64+0xc0], R15 ;  /* 0x0000c00f06003986 */ /* 0x0001e4000c101924 */
[----:B0-----:R-:W-:Y:S02]  /*45c0*/  @P2 IMAD.MOV.U32 R6, RZ, RZ, R8 ;  /* 0x000000ffff062224 */ /* 0x001fe400078e0008 */
[----:B------:R-:W-:-:S05]  /*45d0*/  @P2 IMAD.MOV.U32 R7, RZ, RZ, R9 ;  /* 0x000000ffff072224 */ /* 0x000fca00078e0009 */
[----:B------:R-:W-:Y:S04]  /*45e0*/  @P2 STG.E desc[UR36][R6.64+0xc4], R51 ;  /* 0x0000c43306002986 */ /* 0x000fe8000c101924 */
[----:B------:R-:W-:Y:S04]  /*45f0*/  @P4 STG.E desc[UR36][R4.64+0xe0], R21 ;  /* 0x0000e01504004986 */ /* 0x000fe8000c101924 */
[----:B------:R0:W-:Y:S02]  /*4600*/  @P5 STG.E desc[UR36][R4.64+0xe4], R53 ;  /* 0x0000e43504005986 */ /* 0x0001e4000c101924 */
[----:B0-----:R-:W-:-:S02]  /*4610*/  @P1 IMAD.MOV.U32 R4, RZ, RZ, R8 ;  /* 0x000000ffff041224 */ /* 0x001fc400078e0008 */
[----:B------:R-:W-:-:S05]  /*4620*/  @P1 IMAD.MOV.U32 R5, RZ, RZ, R9 ;  /* 0x000000ffff051224 */ /* 0x000fca00078e0009 */
[----:B------:R0:W-:Y:S04]  /*4630*/  @P1 STG.E desc[UR36][R4.64+0xe0], R13 ;  /* 0x0000e00d04001986 */ /* 0x0001e8000c101924 */
[----:B------:R0:W-:Y:S02]  /*4640*/  @P0 STG.E desc[UR36][R8.64+0xe4], R55 ;  /* 0x0000e43708000986 */ /* 0x0001e4000c101924 */
.L_x_94:
[----:B------:R-:W-:Y:S05]  /*4650*/  BSYNC B0 ;  /* 0x0000000000007941 */ /* 0x000fea0003800000 */
.L_x_32:
[----:B------:R-:W-:Y:S01]  /*4660*/  IADD3 R16, P0, R16, UR38, RZ ;  /* 0x0000002610107c10 */ /* 0x000fe2000ff1e0ff */
[----:B------:R-:W-:Y:S01]  /*4670*/  ULDC.64 UR4, c[0x0][0x650] ;  /* 0x0001940000047ab9 */ /* 0x000fe20000000a00 */
[----:B------:R-:W-:Y:S01]  /*4680*/  PRMT R3, RZ, 0x7610, R3 ;  /* 0x00007610ff037816 */ /* 0x000fe20000000003 */
[----:B------:R-:W-:Y:S01]  /*4690*/  IMAD.MOV.U32 R70, RZ, RZ, -0x1 ;  /* 0xffffffffff467424 */ /* 0x000fe200078e00ff */
[----:B------:R-:W-:Y:S01]  /*46a0*/  IADD3.X R17, R17, UR41, RZ, P0, !PT ;  /* 0x0000002911117c10 */ /* 0x000fe200087fe4ff */
[----:B--2---:R-:W-:Y:S01]  /*46b0*/  IMAD.MOV.U32 R69, RZ, RZ, -0x1 ;  /* 0xffffffffff457424 */ /* 0x004fe200078e00ff */
[----:B------:R-:W-:-:S04]  /*46c0*/  ISETP.GE.U32.AND P0, PT, R16, UR4, PT ;  /* 0x0000000410007c0c */ /* 0x000fc8000bf06070 */
[----:B------:R-:W-:-:S13]  /*46d0*/  ISETP.GE.U32.AND.EX P0, PT, R17, UR5, PT, P0 ;  /* 0x0000000511007c0c */ /* 0x000fda000bf06100 */
[----:B------:R-:W-:Y:S05]  /*46e0*/  @P0 BRA `(.L_x_95) ;  /* 0x00000004004c0947 */ /* 0x000fea0003800000 */
[----:B01-3--:R-:W0:Y:S01]  /*46f0*/  LDC.64 R10, c[0x0][0x628] ;  /* 0x00018a00ff0a7b82 */ /* 0x00be220000000a00 */
[----:B----4-:R-:W1:Y:S01]  /*4700*/  S2R R12, SR_CTAID.X ;  /* 0x00000000000c7919 */ /* 0x010e620000002500 */
[----:B------:R-:W-:Y:S02]  /*4710*/  IMAD.MOV.U32 R8, RZ, RZ, R16 ;  /* 0x000000ffff087224 */ /* 0x000fe400078e0010 */
[----:B------:R-:W-:Y:S01]  /*4720*/  IMAD.MOV.U32 R9, RZ, RZ, R17 ;  /* 0x000000ffff097224 */ /* 0x000fe200078e0011 */
[----:B------:R-:W2:Y:S03]  /*4730*/  S2R R20, SR_CTAID.Y ;  /* 0x0000000000147919 */ /* 0x000ea60000002600 */
[----:B------:R-:W3:Y:S08]  /*4740*/  LDC R0, c[0x0][0x630] ;  /* 0x00018c00ff007b82 */ /* 0x000ef00000000800 */
[----:B------:R-:W4:Y:S01]  /*4750*/  LDC.64 R14, c[0x0][0x620] ;  /* 0x00018800ff0e7b82 */ /* 0x000f220000000a00 */
[----:B0-----:R-:W-:-:S04]  /*4760*/  ISETP.NE.U32.AND P0, PT, R10, RZ, PT ;  /* 0x000000ff0a00720c */ /* 0x001fc80003f05070 */
[----:B------:R-:W-:-:S13]  /*4770*/  ISETP.NE.AND.EX P0, PT, R11, RZ, PT, P0 ;  /* 0x000000ff0b00720c */ /* 0x000fda0003f05300 */
[----:B-1234-:R-:W-:Y:S05]  /*4780*/  @!P0 BRA `(.L_x_96) ;  /* 0x0000000000288947 */ /* 0x01efea0003800000 */
        /* <DEDUP_REMOVED lines=10> */
.L_x_96:
[-CC-:B------:R-:W-:Y:S01]  /*4830*/  SHF.R.U64 R69, R8, R0.reuse, R9.reuse ;  /* 0x0000000008457219 */ /* 0x180fe20000001209 */
[----:B------:R-:W0:Y:S01]  /*4840*/  LDC.64 R26, c[0x0][0x640] ;  /* 0x00019000ff1a7b82 */ /* 0x000e220000000a00 */
[----:B------:R-:W-:Y:S01]  /*4850*/  SHF.R.U32.HI R0, RZ, R0, R9 ;  /* 0x00000000ff007219 */ /* 0x000fe20000011609 */
[----:B------:R-:W-:Y:S01]  /*4860*/  ULDC UR4, c[0x0][0x150] ;  /* 0x0000540000047ab9 */ /* 0x000fe20000000800 */
[----:B------:R-:W-:Y:S02]  /*4870*/  IADD3 R3, P0, RZ, -R69, RZ ;  /* 0x80000045ff037210 */ /* 0x000fe40007f1e0ff */
[----:B------:R-:W-:-:S03]  /*4880*/  I2FP.F32.U32 R7, R12 ;  /* 0x0000000c00077245 */ /* 0x000fc60000201000 */
[----:B------:R-:W1:Y:S01]  /*4890*/  LDC R6, c[0x0][0x618] ;  /* 0x00018600ff067b82 */ /* 0x000e620000000800 */
[----:B------:R-:W-:Y:S02]  /*48a0*/  IMAD.X R5, RZ, RZ, ~R0, P0 ;  /* 0x000000ffff057224 */ /* 0x000fe400000e0e00 */
[----:B------:R-:W-:Y:S01]  /*48b0*/  FMUL R7, R7, UR4 ;  /* 0x0000000407077c20 */ /* 0x000fe20008400000 */
[----:B------:R-:W-:Y:S01]  /*48c0*/  ULDC UR4, c[0x0][0x154] ;  /* 0x0000550000047ab9 */ /* 0x000fe20000000800 */
[-C--:B------:R-:W-:Y:S02]  /*48d0*/  IMAD R0, R5, R14.reuse, RZ ;  /* 0x0000000e05007224 */ /* 0x080fe400078e02ff */
[C---:B------:R-:W-:Y:S01]  /*48e0*/  IMAD.WIDE.U32 R4, R3.reuse, R14, R16 ;  /* 0x0000000e03047225 */ /* 0x040fe200078e0010 */
[----:B------:R-:W2:Y:S01]  /*48f0*/  LDC R8, c[0x0][0x608] ;  /* 0x00018200ff087b82 */ /* 0x000ea20000000800 */
[----:B------:R-:W3:Y:S02]  /*4900*/  F2I.U32.TRUNC.NTZ R7, R7 ;  /* 0x0000000700077305 */ /* 0x000ee4000020f000 */
[----:B------:R-:W-:Y:S01]  /*4910*/  IMAD R3, R3, R15, R0 ;  /* 0x0000000f03037224 */ /* 0x000fe200078e0200 */
[----:B------:R-:W-:-:S03]  /*4920*/  I2FP.F32.U32 R0, R20 ;  /* 0x0000001400007245 */ /* 0x000fc60000201000 */
[----:B------:R-:W-:Y:S01]  /*4930*/  IMAD.IADD R3, R5, 0x1, R3 ;  /* 0x0000000105037824 */ /* 0x000fe200078e0203 */
[----:B------:R-:W4:Y:S01]  /*4940*/  LDC R11, c[0x0][0x658] ;  /* 0x00019600ff0b7b82 */ /* 0x000f220000000800 */
[----:B0-----:R-:W-:-:S04]  /*4950*/  ISETP.NE.U32.AND P0, PT, R26, RZ, PT ;  /* 0x000000ff1a00720c */ /* 0x001fc80003f05070 */
[----:B------:R-:W-:-:S03]  /*4960*/  ISETP.NE.AND.EX P0, PT, R27, RZ, PT, P0 ;  /* 0x000000ff1b00720c */ /* 0x000fc60003f05300 */
[----:B------:R-:W0:Y:S01]  /*4970*/  LDC R9, c[0x0][0x144] ;  /* 0x00005100ff097b82 */ /* 0x000e220000000800 */
[-C--:B-1----:R-:W-:Y:S01]  /*4980*/  SHF.R.U64 R10, R4, R6.reuse, R3 ;  /* 0x00000006040a7219 */ /* 0x082fe20000001203 */
[----:B---3--:R-:W-:Y:S01]  /*4990*/  IMAD.MOV R7, RZ, RZ, -R7 ;  /* 0x000000ffff077224 */ /* 0x008fe200078e0a07 */
[----:B------:R-:W-:Y:S01]  /*49a0*/  SHF.R.U32.HI R3, RZ, R6, R3 ;  /* 0x00000006ff037219 */ /* 0x000fe20000011603 */
[----:B------:R-:W-:-:S04]  /*49b0*/  FMUL R6, R0, UR4 ;  /* 0x0000000400067c20 */ /* 0x000fc80008400000 */
[----:B------:R-:W1:Y:S01]  /*49c0*/  LDC R21, c[0x0][0x148] ;  /* 0x00005200ff157b82 */ /* 0x000e620000000800 */
[----:B------:R3:W0:Y:S01]  /*49d0*/  F2I.U32.TRUNC.NTZ R14, R6 ;  /* 0x00000006000e7305 */ /* 0x000622000020f000 */
[-CC-:B--2---:R-:W-:Y:S02]  /*49e0*/  SHF.R.U64 R13, R10, R8.reuse, R3.reuse ;  /* 0x000000080a0d7219 */ /* 0x184fe40000001203 */
[----:B------:R-:W-:-:S04]  /*49f0*/  SHF.R.U32.HI R0, RZ, R8, R3 ;  /* 0x00000008ff007219 */ /* 0x000fc80000011603 */
[----:B-----5:R-:W2:Y:S01]  /*4a00*/  LDC R24, c[0x0][0x648] ;  /* 0x00019200ff187b82 */ /* 0x020ea20000000800 */
[-CC-:B----4-:R-:W-:Y:S02]  /*4a10*/  SHF.R.U64 R15, R13, R11.reuse, R0.reuse ;  /* 0x0000000b0d0f7219 */ /* 0x190fe40000001200 */
[----:B------:R-:W-:-:S03]  /*4a20*/  SHF.R.U32.HI R5, RZ, R11, R0 ;  /* 0x0000000bff057219 */ /* 0x000fc60000011600 */
[----:B------:R-:W-:Y:S02]  /*4a30*/  IMAD.MOV.U32 R4, RZ, RZ, R15 ;  /* 0x000000ffff047224 */ /* 0x000fe400078e000f */
[----:B------:R-:W4:Y:S01]  /*4a40*/  LDC R28, c[0x0][0x638] ;  /* 0x00018e00ff1c7b82 */ /* 0x000f220000000800 */
[----:B0-----:R-:W-:-:S07]  /*4a50*/  IMAD R25, R9, R7, R12 ;  /* 0x0000000709197224 */ /* 0x001fce00078e020c */
[----:B------:R-:W0:Y:S08]  /*4a60*/  LDC R29, c[0x0][0x610] ;  /* 0x00018400ff1d7b82 */ /* 0x000e300000000800 */
[----:B------:R-:W0:Y:S01]  /*4a70*/  LDC R30, c[0x0][0x600] ;  /* 0x00018000ff1e7b82 */ /* 0x000e220000000800 */
[----:B-123--:R-:W-:Y:S05]  /*4a80*/  @!P0 BRA `(.L_x_97) ;  /* 0x0000000000288947 */ /* 0x00efea0003800000 */
[----:B------:R-:W1:Y:S02]  /*4a90*/  LDC R0, c[0x0][0x64c] ;  /* 0x00019300ff007b82 */ /* 0x000e640000000800 */
[----:B-1----:R-:W-:-:S05]  /*4aa0*/  IADD3 R3, P0, R15, R0, RZ ;  /* 0x000000000f037210 */ /* 0x002fca0007f1e0ff */
        /* <DEDUP_REMOVED lines=8> */
.L_x_97:
[----:B------:R-:W-:Y:S01]  /*4b30*/  ISETP.NE.AND P0, PT, R2, 0x1, PT ;  /* 0x000000010200780c */ /* 0x000fe20003f05270 */
[----:B------:R-:W-:Y:S01]  /*4b40*/  IMAD.MOV R14, RZ, RZ, -R14 ;  /* 0x000000ffff0e7224 */ /* 0x000fe200078e0a0e */
[----:B------:R-:W-:Y:S02]  /*4b50*/  SHF.R.U64 R3, R4, R24, R5 ;  /* 0x0000001804037219 */ /* 0x000fe40000001205 */
[----:B------:R-:W-:Y:S02]  /*4b60*/  LOP3.LUT R0, R13, R66, RZ, 0xc0, !PT ;  /* 0x000000420d007212 */ /* 0x000fe400078ec0ff */
[----:B------:R-:W-:Y:S01]  /*4b70*/  LOP3.LUT R10, R10, R65, RZ, 0xc0, !PT ;  /* 0x000000410a0a7212 */ /* 0x000fe200078ec0ff */
[----:B------:R-:W-:Y:S02]  /*4b80*/  IMAD.MOV R4, RZ, RZ, -R3 ;  /* 0x000000ffff047224 */ /* 0x000fe400078e0a03 */
[----:B------:R-:W-:Y:S02]  /*4b90*/  IMAD R0, R61, R3, R0 ;  /* 0x000000033d007224 */ /* 0x000fe400078e0200 */
[----:B----4-:R-:W-:-:S02]  /*4ba0*/  IMAD R3, R4, R28, R15 ;  /* 0x0000001c04037224 */ /* 0x010fc400078e020f */
[----:B------:R-:W-:Y:S02]  /*4bb0*/  @P0 IMAD R25, R21, R14, R20 ;  /* 0x0000000e15190224 */ /* 0x000fe400078e0214 */
[----:B0-----:R-:W-:Y:S02]  /*4bc0*/  IMAD R5, R3, R30, R10 ;  /* 0x0000001e03057224 */ /* 0x001fe400078e020a */
[----:B------:R-:W-:Y:S02]  /*4bd0*/  IMAD R0, R0, R29, R25 ;  /* 0x0000001d00007224 */ /* 0x000fe400078e0219 */
[----:B------:R-:W-:-:S03]  /*4be0*/  IMAD.MOV.U32 R4, RZ, RZ, 0x1 ;  /* 0x00000001ff047424 */ /* 0x000fc600078e00ff */
[----:B------:R-:W-:Y:S02]  /*4bf0*/  SEL R70, R5, R0, !P0 ;  /* 0x0000000005467207 */ /* 0x000fe40004000000 */
[----:B------:R-:W-:Y:S02]  /*4c00*/  PRMT R3, R4, 0x7610, R3 ;  /* 0x0000761004037816 */ /* 0x000fe40000000003 */
[----:B------:R-:W-:-:S07]  /*4c10*/  SEL R0, R0, R5, !P0 ;  /* 0x0000000500007207 */ /* 0x000fce0004000000 */
.L_x_95:
[----:B------:R-:W-:Y:S01]  /*4c20*/  UIADD3 UR42, UR43, UR42, URZ ;  /* 0x0000002a2b2a7290 */ /* 0x000fe2000fffe03f */
[----:B------:R-:W-:Y:S01]  /*4c30*/  LOP3.LUT P0, RZ, R3, 0xff, RZ, 0xc0, !PT ;  /* 0x000000ff03ff7812 */ /* 0x000fe2000780c0ff */
[----:B------:R-:W-:Y:S02]  /*4c40*/  IMAD.MOV.U32 R71, RZ, RZ, R0 ;  /* 0x000000ffff477224 */ /* 0x000fe400078e0000 */
[----:B------:R-:W-:Y:S02]  /*4c50*/  USHF.R.U32.HI UR4, URZ, 0x2, UR42 ;  /* 0x000000023f047899 */ /* 0x000fe4000801162a */
[----:B------:R-:W-:Y:S02]  /*4c60*/  UISETP.GT.U32.AND UP1, UPT, UR42, 0x3, UPT ;  /* 0x000000032a00788c */ /* 0x000fe4000bf24070 */
[----:B------:R-:W-:Y:S02]  /*4c70*/  ULOP3.LUT UR4, UR4, 0x1, URZ, 0xc0, !UPT ;  /* 0x0000000104047892 */ /* 0x000fe4000f8ec03f */
[----:B------:R-:W-:-:S02]  /*4c80*/  UISETP.LT.U32.AND UP1, UPT, UR43, 0x4, UP1 ;  /* 0x000000042b00788c */ /* 0x000fc40008f21070 */
[----:B------:R-:W-:Y:S02]  /*4c90*/  UISETP.NE.U32.AND UP0, UPT, UR4, 0x1, UPT ;  /* 0x000000010400788c */ /* 0x000fe4000bf05070 */
[----:B------:R-:W-:Y:S02]  /*4ca0*/  USEL UR5, URZ, 0x1, !UP1 ;  /* 0x000000013f057887 */ /* 0x000fe4000c800000 */
[----:B------:R-:W-:Y:S02]  /*4cb0*/  UISETP.GT.U32.AND UP0, UPT, UR43, 0x3, !UP0 ;  /* 0x000000032b00788c */ /* 0x000fe4000c704070 */
[----:B------:R-:W-:Y:S02]  /*4cc0*/  ULOP3.LUT UR42, UR42, 0x3, URZ, 0xc0, !UPT ;  /* 0x000000032a2a7892 */ /* 0x000fe4000f8ec03f */
[----:B------:R-:W-:-:S04]  /*4cd0*/  USEL UR4, URZ, 0x1, !UP0 ;  /* 0x000000013f047887 */ /* 0x000fc8000c000000 */
[----:B------:R-:W-:Y:S01]  /*4ce0*/  ULOP3.LUT UR40, UR4, UR40, UR5, 0x96, !UPT ;  /* 0x0000002804287292 */ /* 0x000fe2000f8e9605 */
[----:B------:R-:W-:Y:S11]  /*4cf0*/  @P0 BRA `(.L_x_98) ;  /* 0xffffffc400e00947 */ /* 0x000ff6000383ffff */
[----:B------:R-:W-:Y:S05]  /*4d00*/  EXIT ;  /* 0x000000000000794d */ /* 0x000fea0003800000 */
.L_x_7:
        /* <DEDUP_REMOVED lines=26> */
.L_x_100:
[----:B------:R-:W0:Y:S01]  /*4eb0*/  LDC.64 R28, c[0x0][0x640] ;  /* 0x00019000ff1c7b82 */ /* 0x000e220000000a00 */
[-CC-:B------:R-:W-:Y:S01]  /*4ec0*/  SHF.R.U64 R22, R14, R6.reuse, R15.reuse ;  /* 0x000000060e167219 */ /* 0x180fe2000000120f */
[----:B------:R-:W-:Y:S01]  /*4ed0*/  IMAD.MOV.U32 R30, RZ, RZ, 0x1 ;  /* 0x00000001ff1e7424 */ /* 0x000fe200078e00ff */
[----:B------:R-:W-:Y:S02]  /*4ee0*/  SHF.R.U32.HI R6, RZ, R6, R15 ;  /* 0x00000006ff067219 */ /* 0x000fe4000001160f */
[----:B------:R-:W-:-:S03]  /*4ef0*/  IADD3 R13, P0, RZ, -R22, RZ ;  /* 0x80000016ff0d7210 */ /* 0x000fc60007f1e0ff */
[----:B------:R-:W1:Y:S02]  /*4f00*/  LDC R12, c[0x0][0x618] ;  /* 0x00018600ff0c7b82 */ /* 0x000e640000000800 */
[----:B------:R-:W-:-:S04]  /*4f10*/  IMAD.X R11, RZ, RZ, ~R6, P0 ;  /* 0x000000ffff0b7224 */ /* 0x000fc800000e0e06 */
[-C--:B------:R-:W-:Y:S02]  /*4f20*/  IMAD R6, R11, R24.reuse, RZ ;  /* 0x000000180b067224 */ /* 0x080fe400078e02ff */
[----:B------:R-:W2:Y:S01]  /*4f30*/  LDC R14, c[0x0][0x608] ;  /* 0x00018200ff0e7b82 */ /* 0x000ea20000000800 */
[----:B------:R-:W-:-:S04]  /*4f40*/  IMAD.WIDE.U32 R10, R13, R24, R16 ;  /* 0x000000180d0a7225 */ /* 0x000fc800078e0010 */
[----:B------:R-:W-:-:S03]  /*4f50*/  IMAD R13, R13, R25, R6 ;  /* 0x000000190d0d7224 */ /* 0x000fc600078e0206 */
[----:B------:R-:W3:Y:S01]  /*4f60*/  LDC R27, c[0x0][0x658] ;  /* 0x00019600ff1b7b82 */ /* 0x000ee20000000800 */
[----:B------:R-:W-:Y:S01]  /*4f70*/  IMAD.IADD R11, R11, 0x1, R13 ;  /* 0x000000010b0b7824 */ /* 0x000fe200078e020d */
[----:B0-----:R-:W-:-:S04]  /*4f80*/  ISETP.NE.U32.AND P0, PT, R28, RZ, PT ;  /* 0x000000ff1c00720c */ /* 0x001fc80003f05070 */
[----:B------:R-:W-:Y:S02]  /*4f90*/  ISETP.NE.AND.EX P0, PT, R29, RZ, PT, P0 ;  /* 0x000000ff1d00720c */ /* 0x000fe40003f05300 */
[----:B------:R-:W0:Y:S01]  /*4fa0*/  LDC R20, c[0x0][0x600] ;  /* 0x00018000ff147b82 */ /* 0x000e220000000800 */
[-CC-:B-1----:R-:W-:Y:S01]  /*4fb0*/  SHF.R.U64 R8, R10, R12.reuse, R11.reuse ;  /* 0x0000000c0a087219 */ /* 0x182fe2000000120b */
[----:B------:R-:W-:Y:S01]  /*4fc0*/  IMAD.MOV.U32 R10, RZ, RZ, -0x1 ;  /* 0xffffffffff0a7424 */ /* 0x000fe200078e00ff */
[----:B------:R-:W-:-:S05]  /*4fd0*/  SHF.R.U32.HI R11, RZ, R12, R11 ;  /* 0x0000000cff0b7219 */ /* 0x000fca000001160b */
[----:B------:R-:W1:Y:S01]  /*4fe0*/  LDC R24, c[0x0][0x648] ;  /* 0x00019200ff187b82 */ /* 0x000e620000000800 */
[-CC-:B--2---:R-:W-:Y:S02]  /*4ff0*/  SHF.R.U64 R21, R8, R14.reuse, R11.reuse ;  /* 0x0000000e08157219 */ /* 0x184fe4000000120b */
[----:B------:R-:W-:-:S05]  /*5000*/  SHF.R.U32.HI R6, RZ, R14, R11 ;  /* 0x0000000eff067219 */ /* 0x000fca000001160b */
[----:B------:R-:W2:Y:S01]  /*5010*/  LDC R26, c[0x0][0x638] ;  /* 0x00018e00ff1a7b82 */ /* 0x000ea20000000800 */
[-C--:B---3--:R-:W-:Y:S02]  /*5020*/  SHF.L.U32 R10, R10, R27.reuse, RZ ;  /* 0x0000001b0a0a7219 */ /* 0x088fe400000006ff */
[-CC-:B------:R-:W-:Y:S02]  /*5030*/  SHF.R.U64 R25, R21, R27.reuse, R6.reuse ;  /* 0x0000001b15197219 */ /* 0x180fe40000001206 */
[----:B------:R-:W-:Y:S02]  /*5040*/  LOP3.LUT R32, RZ, R10, RZ, 0x33, !PT ;  /* 0x0000000aff207212 */ /* 0x000fe400078e33ff */
[----:B------:R-:W-:Y:S01]  /*5050*/  SHF.R.U32.HI R11, RZ, R27, R6 ;  /* 0x0000001bff0b7219 */ /* 0x000fe20000011606 */
[----:B------:R-:W3:Y:S01]  /*5060*/  LDC R31, c[0x0][0x610] ;  /* 0x00018400ff1f7b82 */ /* 0x000ee20000000800 */
[----:B------:R-:W-:Y:S01]  /*5070*/  IMAD.MOV.U32 R10, RZ, RZ, R25 ;  /* 0x000000ffff0a7224 */ /* 0x000fe200078e0019 */
[----:B------:R-:W-:Y:S06]  /*5080*/  @!P0 BRA `(.L_x_101) ;  /* 0x0000000000288947 */ /* 0x000fec0003800000 */
        /* <DEDUP_REMOVED lines=10> */
.L_x_101:
[----:B------:R-:W-:Y:S02]  /*5130*/  ISETP.NE.AND P0, PT, R2, 0x1, PT ;  /* 0x000000010200780c */ /* 0x000fe40003f05270 */
[----:B-1----:R-:W-:Y:S01]  /*5140*/  SHF.R.U64 R6, R10, R24, R11 ;  /* 0x000000180a067219 */ /* 0x002fe2000000120b */
[----:B0-----:R-:W-:Y:S01]  /*5150*/  VIADD R11, R20, 0xffffffff ;  /* 0xffffffff140b7836 */ /* 0x001fe20000000000 */
[----:B------:R-:W-:Y:S02]  /*5160*/  SHF.L.U32 R30, R30, R27, RZ ;  /* 0x0000001b1e1e7219 */ /* 0x000fe400000006ff */
[----:B------:R-:W-:Y:S01]  /*5170*/  LOP3.LUT R5, R21, R32, RZ, 0xc0, !PT ;  /* 0x0000002015057212 */ /* 0x000fe200078ec0ff */
[----:B------:R-:W-:-:S04]  /*5180*/  IMAD.MOV R10, RZ, RZ, -R6 ;  /* 0x000000ffff0a7224 */ /* 0x000fc800078e0a06 */
[----:B------:R-:W-:Y:S01]  /*5190*/  IMAD R6, R30, R6, R5 ;  /* 0x000000061e067224 */ /* 0x000fe200078e0205 */
[----:B------:R-:W-:Y:S01]  /*51a0*/  LOP3.LUT R5, R8, R11, RZ, 0xc0, !PT ;  /* 0x0000000b08057212 */ /* 0x000fe200078ec0ff */
[----:B------:R-:W-:Y:S02]  /*51b0*/  @P0 IMAD R7, R9, R23, R4 ;  /* 0x0000001709070224 */ /* 0x000fe400078e0204 */
[----:B--2---:R-:W-:Y:S02]  /*51c0*/  IMAD R4, R10, R26, R25 ;  /* 0x0000001a0a047224 */ /* 0x004fe400078e0219 */
[----:B---3--:R-:W-:Y:S02]  /*51d0*/  IMAD R7, R6, R31, R7 ;  /* 0x0000001f06077224 */ /* 0x008fe400078e0207 */
[----:B------:R-:W-:Y:S02]  /*51e0*/  IMAD R4, R4, R20, R5 ;  /* 0x0000001404047224 */ /* 0x000fe400078e0205 */
[----:B------:R-:W-:-:S02]  /*51f0*/  IMAD.MOV.U32 R8, RZ, RZ, 0x1 ;  /* 0x00000001ff087424 */ /* 0x000fc400078e00ff */
[----:B------:R-:W-:Y:S01]  /*5200*/  IMAD.MOV.U32 R6, RZ, RZ, R22 ;  /* 0x000000ffff067224 */ /* 0x000fe200078e0016 */
[----:B------:R-:W-:Y:S02]  /*5210*/  SEL R20, R4, R7, !P0 ;  /* 0x0000000704147207 */ /* 0x000fe40004000000 */
[----:B------:R-:W-:-:S07]  /*5220*/  SEL R21, R7, R4, !P0 ;  /* 0x0000000407157207 */ /* 0x000fce0004000000 */
.L_x_99:
[----:B------:R-:W-:-:S08]  /*5230*/  NOP ;  /* 0x0000000000007918 */ /* 0x000fd00000000000 */
[----:B------:R-:W0:-:S00]  /*5240*/  USETMAXREG.DEALLOC.CTAPOOL 0x28 ;  /* 0x00000028000079c8 */ /* 0x000e0000080e0500 */
[----:B0-----:R-:W-:-:S13]  /*5250*/  ISETP.NE.AND P0, PT, R3, RZ, PT ;  /* 0x000000ff0300720c */ /* 0x001fda0003f05270 */
[----:B------:R-:W-:Y:S05]  /*5260*/  @P0 EXIT ;  /* 0x000000000000094d */ /* 0x000fea0003800000 */
[----:B------:R-:W-:Y:S01]  /*5270*/  LOP3.LUT P0, RZ, R8, 0xff, RZ, 0xc0, !PT ;  /* 0x000000ff08ff7812 */ /* 0x000fe2000780c0ff */
[----:B------:R-:W-:Y:S02]  /*5280*/  IMAD.MOV.U32 R3, RZ, RZ, 0x1 ;  /* 0x00000001ff037424 */ /* 0x000fe400078e00ff */
[----:B------:R-:W-:-:S10]  /*5290*/  IMAD.MOV.U32 R8, RZ, RZ, RZ ;  /* 0x000000ffff087224 */ /* 0x000fd400078e00ff */
[----:B------:R-:W-:Y:S05]  /*52a0*/  @!P0 BRA `(.L_x_102) ;  /* 0x0000000c005c8947 */ /* 0x000fea0003800000 */
[----:B------:R-:W0:Y:S01]  /*52b0*/  LDC R3, c[0x0][0x28c] ;  /* 0x0000a300ff037b82 */ /* 0x000e220000000800 */
[----:B------:R-:W1:Y:S01]  /*52c0*/  S2R R12, SR_CgaCtaId ;  /* 0x00000000000c7919 */ /* 0x000e620000008800 */
[----:B------:R-:W-:Y:S01]  /*52d0*/  ULDC UR5, c[0x0][0x658] ;  /* 0x0001960000057ab9 */ /* 0x000fe20000000800 */
[----:B------:R-:W-:Y:S01]  /*52e0*/  UMOV UR6, 0xffffffff ;  /* 0xffffffff00067882 */ /* 0x000fe20000000000 */
[----:B------:R-:W-:Y:S01]  /*52f0*/  BSSY B0, `(.L_x_102) ;  /* 0x00000d2000007945 */ /* 0x000fe20003800000 */
[----:B------:R-:W-:Y:S01]  /*5300*/  USHF.L.U32 UR6, UR6, UR5, URZ ;  /* 0x0000000506067299 */ /* 0x000fe2000800063f */
[----:B------:R-:W-:Y:S01]  /*5310*/  IMAD.MOV.U32 R10, RZ, RZ, 0x1 ;  /* 0x00000001ff0a7424 */ /* 0x000fe200078e00ff */
[----:B------:R-:W-:Y:S01]  /*5320*/  LOP3.LUT R19, R18, 0x2, RZ, 0xfc, !PT ;  /* 0x0000000212137812 */ /* 0x000fe200078efcff */
[----:B------:R-:W-:Y:S01]  /*5330*/  IMAD.MOV.U32 R8, RZ, RZ, RZ ;  /* 0x000000ffff087224 */ /* 0x000fe200078e00ff */
[----:B------:R-:W-:Y:S01]  /*5340*/  ULDC UR4, c[0x0][0x600] ;  /* 0x0001800000047ab9 */ /* 0x000fe20000000800 */
[----:B------:R-:W-:Y:S01]  /*5350*/  UMOV UR7, 0x1 ;  /* 0x0000000100077882 */ /* 0x000fe20000000000 */
[----:B------:R-:W-:-:S02]  /*5360*/  UIADD3 UR4, UR4, -0x1, URZ ;  /* 0xffffffff04047890 */ /* 0x000fc4000fffe03f */
[----:B------:R-:W-:Y:S02]  /*5370*/  USHF.L.U32 UR5, UR7, UR5, URZ ;  /* 0x0000000507057299 */ /* 0x000fe4000800063f */
[----:B------:R-:W-:Y:S01]  /*5380*/  ULOP3.LUT UR6, URZ, UR6, URZ, 0x33, !UPT ;  /* 0x000000063f067292 */ /* 0x000fe2000f8e333f */
[----:B------:R-:W-:Y:S01]  /*5390*/  ULDC.64 UR30, c[0x0][0x198] ;  /* 0x00006600001e7ab9 */ /* 0x000fe20000000a00 */
[----:B0-----:R-:W-:-:S05]  /*53a0*/  VIADD R3, R3, 0x3f ;  /* 0x0000003f03037836 */ /* 0x001fca0000000000 */
[----:B------:R-:W-:-:S04]  /*53b0*/  SHF.R.S32.HI R4, RZ, 0x1f, R3 ;  /* 0x0000001fff047819 */ /* 0x000fc80000011403 */
[----:B------:R-:W-:Y:S01]  /*53c0*/  LEA.HI R4, R4, R3, RZ, 0x6 ;  /* 0x0000000304047211 */ /* 0x000fe200078f30ff */
[C---:B-1----:R-:W-:Y:S02]  /*53d0*/  IMAD.SHL.U32 R11, R12.reuse, 0x20, RZ ;  /* 0x000000200c0b7824 */ /* 0x042fe400078e00ff */
[----:B------:R-:W-:Y:S01]  /*53e0*/  IMAD.SHL.U32 R12, R12, 0x400, RZ ;  /* 0x000004000c0c7824 */ /* 0x000fe200078e00ff */
[----:B------:R-:W-:Y:S01]  /*53f0*/  SHF.R.S32.HI R9, RZ, 0x6, R4 ;  /* 0x00000006ff097819 */ /* 0x000fe20000011404 */
[----:B------:R-:W-:Y:S01]  /*5400*/  IMAD.MOV.U32 R3, RZ, RZ, 0x1 ;  /* 0x00000001ff037424 */ /* 0x000fe200078e00ff */
[----:B------:R-:W-:Y:S02]  /*5410*/  LOP3.LUT R11, R11, 0x20, RZ, 0xc0, !PT ;  /* 0x000000200b0b7812 */ /* 0x000fe400078ec0ff */
[----:B------:R-:W-:Y:S01]  /*5420*/  LOP3.LUT R12, R12, 0x400, RZ, 0xc0, !PT ;  /* 0x000004000c0c7812 */ /* 0x000fe200078ec0ff */
[----:B------:R-:W-:-:S07]  /*5430*/  VIADD R13, R9, 0x1 ;  /* 0x00000001090d7836 */ /* 0x000fce0000000000 */
.L_x_113:
[----:B------:R-:W-:-:S03]  /*5440*/  UMOV UR7, 0xffffffff ;  /* 0xffffffff00077882 */ /* 0x000fc60000000000 */
[----:B------:R-:W-:Y:S05]  /*5450*/  BRA.DIV UR7, `(.L_x_103) ;  /* 0x0000000e07d87947 */ /* 0x000fea000b800000 */
[----:B------:R-:W-:-:S13]  /*5460*/  ELECT P6, URZ, PT ;  /* 0x00000000003f782f */ /* 0x000fda00038c0000 */
.L_x_124:
[----:B------:R-:W0:Y:S01]  /*5470*/  LDC R4, c[0x0][0x28c] ;  /* 0x0000a300ff047b82 */ /* 0x000e220000000800 */
[----:B------:R-:W-:Y:S01]  /*5480*/  BSSY B1, `(.L_x_104) ;  /* 0x0000044000017945 */ /* 0x000fe20003800000 */
[----:B0-----:R-:W-:-:S13]  /*5490*/  ISETP.LT.OR P6, PT, R4, 0x1, !P6 ;  /* 0x000000010400780c */ /* 0x001fda00077c1670 */
[----:B------:R-:W-:Y:S05]  /*54a0*/  @P6 BRA `(.L_x_105) ;  /* 0x0000000400046947 */ /* 0x000fea0003800000 */
[----:B------:R-:W-:Y:S02]  /*54b0*/  IMAD.SHL.U32 R21, R21, 0x80, RZ ;  /* 0x0000008015157824 */ /* 0x000fe400078e00ff */
[----:B------:R-:W-:Y:S02]  /*54c0*/  IMAD R20, R20, 0x40, R11 ;  /* 0x0000004014147824 */ /* 0x000fe400078e020b */
[----:B------:R-:W-:Y:S02]  /*54d0*/  IMAD.MOV.U32 R24, RZ, RZ, RZ ;  /* 0x000000ffff187224 */ /* 0x000fe400078e00ff */
[----:B------:R-:W-:Y:S02]  /*54e0*/  IMAD.MOV.U32 R4, RZ, RZ, R13 ;  /* 0x000000ffff047224 */ /* 0x000fe400078e000d */
[----:B------:R-:W-:Y:S02]  /*54f0*/  IMAD.MOV.U32 R5, RZ, RZ, R3 ;  /* 0x000000ffff057224 */ /* 0x000fe400078e0003 */
[----:B------:R-:W-:-:S07]  /*5500*/  IMAD.MOV.U32 R7, RZ, RZ, R8 ;  /* 0x000000ffff077224 */ /* 0x000fce00078e0008 */
.L_x_108:
[----:B------:R-:W0:Y:S01]  /*5510*/  S2R R15, SR_CgaCtaId ;  /* 0x00000000000f7919 */ /* 0x000e220000008800 */
[----:B------:R-:W-:Y:S02]  /*5520*/  MOV R14, 0x400 ;  /* 0x00000400000e7802 */ /* 0x000fe40000000f00 */
[----:B------:R-:W-:Y:S02]  /*5530*/  ISETP.NE.AND P1, PT, R0, RZ, PT ;  /* 0x000000ff0000720c */ /* 0x000fe40003f25270 */
[----:B0-----:R-:W-:Y:S02]  /*5540*/  LEA R22, R15, R14, 0x18 ;  /* 0x0000000e0f167211 */ /* 0x001fe400078ec0ff */
[----:B------:R-:W-:-:S09]  /*5550*/  SHF.L.U32 R14, R5, 0x1f, RZ ;  /* 0x0000001f050e7819 */ /* 0x000fd200000006ff */
[----:B------:R-:W0:Y:S01]  /*5560*/  @!P1 LDC R15, c[0x0][0x500] ;  /* 0x00014000ff0f9b82 */ /* 0x000e220000000800 */
[----:B------:R-:W-:-:S04]  /*5570*/  IMAD R23, R7, 0x8, R22 ;  /* 0x0000000807177824 */ /* 0x000fc800078e0216 */
[----:B------:R-:W1:Y:S02]  /*5580*/  SYNCS.PHASECHK.TRANS64.TRYWAIT P0, [R23+URZ+0x20], R14 ;  /* 0x0000200e170075a7 */ /* 0x000e64000800017f */
[----:B-1----:R-:W-:Y:S05]  /*5590*/  @!P0 BRA `(.L_x_106) ;  /* 0x0000000c00a88947 */ /* 0x002fea0003800000 */
.L_x_125:
[----:B-1----:R-:W-:Y:S01]  /*55a0*/  PRMT R14, R19, 0x9910, RZ ;  /* 0x00009910130e7816 */ /* 0x002fe200000000ff */
[----:B0-----:R0:W-:Y:S03]  /*55b0*/  @!P1 SYNCS.ARRIVE.TRANS64 RZ, [R23+URZ], R15 ;  /* 0x0000000f17ff99a7 */ /* 0x0011e6000800003f */
[----:B------:R-:W-:-:S13]  /*55c0*/  ISETP.NE.AND P0, PT, R14, 0x2, PT ;  /* 0x000000020e00780c */ /* 0x000fda0003f05270 */
[----:B0-----:R-:W-:Y:S05]  /*55d0*/  @P0 BRA `(.L_x_107) ;  /* 0x0000000000040947 */ /* 0x001fea0003800000 */
[----:B------:R-:W-:Y:S01]  /*55e0*/  BPT.TRAP 0x1 ;  /* 0x000000040000795c */ /* 0x000fe20000300000 */
.L_x_107:
[----:B------:R-:W-:Y:S01]  /*55f0*/  IMAD R14, R7, 0x8000, R22 ;  /* 0x00008000070e7824 */ /* 0x000fe200078e0216 */
[----:B------:R-:W-:Y:S01]  /*5600*/  R2UR UR34, R24 ;  /* 0x00000000182272ca */ /* 0x000fe200000e0000 */
[----:B------:R-:W-:Y:S01]  /*5610*/  VIADD R4, R4, 0xffffffff ;  /* 0xffffffff04047836 */ /* 0x000fe20000000000 */
[----:B------:R-:W-:Y:S01]  /*5620*/  R2UR UR33, R23 ;  /* 0x00000000172172ca */ /* 0x000fe200000e0000 */
[----:B------:R-:W-:Y:S01]  /*5630*/  UIADD3 UR14, UP0, UR30, 0xf0, URZ ;  /* 0x000000f01e0e7890 */ /* 0x000fe2000ff1e03f */
[----:B------:R-:W-:Y:S01]  /*5640*/  R2UR UR24, R14 ;  /* 0x000000000e1872ca */ /* 0x000fe200000e0000 */
[----:B------:R-:W-:Y:S01]  /*5650*/  IMAD R14, R7, 0x1000, R12 ;  /* 0x00001000070e7824 */ /* 0x000fe200078e020c */
[----:B------:R-:W-:Y:S01]  /*5660*/  R2UR UR36, R6 ;  /* 0x00000000062472ca */ /* 0x000fe200000e0000 */
[----:B------:R-:W-:Y:S01]  /*5670*/  UIADD3 UR42, UP1, UR30, 0x1f0, URZ ;  /* 0x000001f01e2a7890 */ /* 0x000fe2000ff3e03f */
[----:B------:R-:W-:Y:S01]  /*5680*/  R2UR UR35, R21 ;  /* 0x00000000152372ca */ /* 0x000fe200000e0000 */
[----:B------:R-:W-:Y:S01]  /*5690*/  IMAD R14, R14, 0x4, R22 ;  /* 0x000000040e0e7824 */ /* 0x000fe200078e0216 */
[----:B------:R-:W-:Y:S01]  /*56a0*/  R2UR UR19, R20 ;  /* 0x00000000141372ca */ /* 0x000fe200000e0000 */
[----:B------:R-:W-:Y:S01]  /*56b0*/  UIADD3.X UR15, URZ, UR31, URZ, UP0, !UPT ;  /* 0x0000001f3f0f7290 */ /* 0x000fe200087fe43f */
[----:B------:R-:W-:Y:S01]  /*56c0*/  ISETP.GT.AND P1, PT, R4, 0x1, PT ;  /* 0x000000010400780c */ /* 0x000fe20003f24270 */
[----:B------:R-:W-:Y:S01]  /*56d0*/  UIADD3 UR26, UR34, 0x20, URZ ;  /* 0x00000020221a7890 */ /* 0x000fe2000fffe03f */
[----:B------:R-:W-:Y:S01]  /*56e0*/  R2UR UR8, R14 ;  /* 0x000000000e0872ca */ /* 0x000fe200000e0000 */
[----:B------:R-:W-:Y:S01]  /*56f0*/  UIADD3.X UR43, URZ, UR31, URZ, UP1, !UPT ;  /* 0x0000001f3f2b7290 */ /* 0x000fe20008ffe43f */
[----:B------:R-:W-:Y:S01]  /*5700*/  VIADD R7, R7, 0x1 ;  /* 0x0000000107077836 */ /* 0x000fe20000000000 */
[----:B------:R-:W-:Y:S01]  /*5710*/  UIADD3 UR32, UR24, 0x100, URZ ;  /* 0x0000010018207890 */ /* 0x000fe2000fffe03f */
[----:B------:R-:W-:Y:S01]  /*5720*/  VIADD R24, R24, 0x40 ;  /* 0x0000004018187836 */ /* 0x000fe20000000000 */
[----:B------:R-:W-:Y:S01]  /*5730*/  UIADD3 UR24, UR24, 0x4100, URZ ;  /* 0x0000410018187890 */ /* 0x000fe2000fffe03f */
[----:B------:R-:W-:Y:S01]  /*5740*/  UMOV UR22, 0x0 ;  /* 0x0000000000167882 */ /* 0x000fe20000000000 */
[----:B------:R-:W-:Y:S01]  /*5750*/  UMOV UR23, 0x10000000 ;  /* 0x1000000000177882 */ /* 0x000fe20000000000 */
[----:B------:R-:W-:Y:S01]  /*5760*/  ISETP.NE.AND P0, PT, R7, 0x4, PT ;  /* 0x000000040700780c */ /* 0x000fe20003f05270 */
[----:B------:R-:W-:Y:S01]  /*5770*/  UMOV UR25, UR33 ;  /* 0x0000002100197c82 */ /* 0x000fe20008000000 */
[----:B------:R-:W-:Y:S01]  /*5780*/  UMOV UR28, UR36 ;  /* 0x00000024001c7c82 */ /* 0x000fe20008000000 */
[----:B------:R-:W-:-:S02]  /*5790*/  UMOV UR27, UR35 ;  /* 0x00000023001b7c82 */ /* 0x000fc40008000000 */
[----:B------:R-:W-:Y:S01]  /*57a0*/  UIADD3 UR16, UR8, 0x20100, URZ ;  /* 0x0002010008107890 */ /* 0x000fe2000fffe03f */
[----:B------:R0:W-:Y:S01]  /*57b0*/  UTMALDG.3D [UR32], [UR14], desc[UR22] ;  /* 0x000016200e0075b4 */ /* 0x0001e20008011000 */
[----:B------:R-:W-:Y:S01]  /*57c0*/  UIADD3 UR8, UR8, 0x22100, URZ ;  /* 0x0002210008087890 */ /* 0x000fe2000fffe03f */
[----:B------:R-:W-:Y:S01]  /*57d0*/  SEL R14, RZ, 0x1, P0 ;  /* 0x00000001ff0e7807 */ /* 0x000fe20000000000 */
[----:B------:R-:W-:Y:S01]  /*57e0*/  UMOV UR7, 0x30000 ;  /* 0x0003000000077882 */ /* 0x000fe20000000000 */
[----:B------:R-:W-:Y:S01]  /*57f0*/  UMOV UR17, UR33 ;  /* 0x0000002100117c82 */ /* 0x000fe20008000000 */
[----:B------:R-:W-:Y:S01]  /*5800*/  UMOV UR18, UR34 ;  /* 0x0000002200127c82 */ /* 0x000fe20008000000 */
[----:B------:R-:W-:Y:S01]  /*5810*/  UMOV UR20, UR36 ;  /* 0x0000002400147c82 */ /* 0x000fe20008000000 */
[----:B------:R-:W-:Y:S01]  /*5820*/  UMOV UR9, UR33 ;  /* 0x0000002100097c82 */ /* 0x000fe20008000000 */
[----:B------:R-:W-:Y:S01]  /*5830*/  UMOV UR11, UR19 ;  /* 0x00000013000b7c82 */ /* 0x000fe20008000000 */
[----:B------:R-:W-:Y:S01]  /*5840*/  UMOV UR12, UR36 ;  /* 0x00000024000c7c82 */ /* 0x000fe20008000000 */
[----:B------:R0:W-:Y:S01]  /*5850*/  UTMALDG.3D [UR24], [UR14], desc[UR22] ;  /* 0x000016180e0075b4 */ /* 0x0001e20008011000 */
[----:B------:R-:W-:Y:S01]  /*5860*/  UMOV UR10, UR26 ;  /* 0x0000001a000a7c82 */ /* 0x000fe20008000000 */
[----:B------:R-:W-:-:S02]  /*5870*/  LOP3.LUT R5, R5, R14, RZ, 0x3c, !PT ;  /* 0x0000000e05057212 */ /* 0x000fc400078e3cff */
[----:B------:R-:W-:Y:S01]  /*5880*/  SEL R7, R7, RZ, P0 ;  /* 0x000000ff07077207 */ /* 0x000fe20000000000 */
[----:B------:R0:W-:Y:S01]  /*5890*/  UTMALDG.3D.MULTICAST [UR16], [UR42], UR7, desc[UR22] ;  /* 0x000016102a0073b4 */ /* 0x0001e20008011807 */
[----:B------:R0:W-:Y:S02]  /*58a0*/  UTMALDG.3D.MULTICAST [UR8], [UR42], UR7, desc[UR22] ;  /* 0x000016082a0073b4 */ /* 0x0001e40008011807 */
[----:B0-----:R-:W-:Y:S05]  /*58b0*/  @P1 BRA `(.L_x_108) ;  /* 0xfffffffc00141947 */ /* 0x001fea000383ffff */
.L_x_105:
[----:B------:R-:W-:Y:S05]  /*58c0*/  BSYNC B1 ;  /* 0x0000000000017941 */ /* 0x000fea0003800000 */
.L_x_104:
[----:B------:R-:W-:Y:S01]  /*58d0*/  LOP3.LUT P1, RZ, R10, 0xff, RZ, 0xc0, !PT ;  /* 0x000000ff0aff7812 */ /* 0x000fe2000782c0ff */
[----:B------:R-:W-:Y:S01]  /*58e0*/  IMAD.IADD R8, R9, 0x1, R8 ;  /* 0x0000000109087824 */ /* 0x000fe200078e0208 */
[----:B------:R-:W-:Y:S01]  /*58f0*/  IADD3 R16, P2, R16, UR38, RZ ;  /* 0x0000002610107c10 */ /* 0x000fe2000ff5e0ff */
[----:B------:R-:W-:Y:S01]  /*5900*/  ULDC.64 UR8, c[0x0][0x650] ;  /* 0x0001940000087ab9 */ /* 0x000fe20000000a00 */
[----:B------:R-:W-:Y:S01]  /*5910*/  BSSY B1, `(.L_x_109) ;  /* 0x000006d000017945 */ /* 0x000fe20003800000 */
[----:B------:R-:W-:Y:S01]  /*5920*/  IMAD.MOV.U32 R21, RZ, RZ, -0x1 ;  /* 0xffffffffff157424 */ /* 0x000fe200078e00ff */
[----:B------:R-:W-:Y:S01]  /*5930*/  SHF.R.U32.HI R4, RZ, 0x2, R8 ;  /* 0x00000002ff047819 */ /* 0x000fe20000011608 */
[----:B------:R-:W-:Y:S01]  /*5940*/  IMAD.MOV.U32 R20, RZ, RZ, -0x1 ;  /* 0xffffffffff147424 */ /* 0x000fe200078e00ff */
[----:B------:R-:W-:Y:S02]  /*5950*/  ISETP.GT.U32.AND P0, PT, R8, 0x3, PT ;  /* 0x000000030800780c */ /* 0x000fe40003f04070 */
[----:B------:R-:W-:-:S02]  /*5960*/  LOP3.LUT R4, R4, 0x1, RZ, 0xc0, !PT ;  /* 0x0000000104047812 */ /* 0x000fc400078ec0ff */
[----:B------:R-:W-:Y:S01]  /*5970*/  ISETP.LT.U32.AND P0, PT, R9, 0x4, P0 ;  /* 0x000000040900780c */ /* 0x000fe20000701070 */
[----:B------:R-:W0:Y:S01]  /*5980*/  @P1 S2R R6, SR_CgaCtaId ;  /* 0x0000000000061919 */ /* 0x000e220000008800 */
[----:B------:R-:W-:Y:S02]  /*5990*/  @P1 MOV R5, 0x400 ;  /* 0x0000040000051802 */ /* 0x000fe40000000f00 */
[----:B------:R-:W-:Y:S02]  /*59a0*/  IADD3.X R17, R17, UR41, RZ, P2, !PT ;  /* 0x0000002911117c10 */ /* 0x000fe400097fe4ff */
[----:B------:R-:W-:Y:S02]  /*59b0*/  ISETP.GE.U32.AND P2, PT, R16, UR8, PT ;  /* 0x0000000810007c0c */ /* 0x000fe4000bf46070 */
[----:B------:R-:W-:Y:S02]  /*59c0*/  LOP3.LUT R8, R8, 0x3, RZ, 0xc0, !PT ;  /* 0x0000000308087812 */ /* 0x000fe400078ec0ff */
[----:B------:R-:W-:-:S02]  /*59d0*/  PRMT R10, RZ, 0x7610, R10 ;  /* 0x00007610ff0a7816 */ /* 0x000fc4000000000a */
[----:B0-----:R-:W-:Y:S01]  /*59e0*/  @P1 LEA R5, R6, R5, 0x18 ;  /* 0x0000000506051211 */ /* 0x001fe200078ec0ff */
[----:B------:R-:W-:-:S03]  /*59f0*/  IMAD.MOV.U32 R6, RZ, RZ, -0x1 ;  /* 0xffffffffff067424 */ /* 0x000fc600078e00ff */
[----:B------:R0:W-:Y:S01]  /*5a00*/  @P1 SYNCS.ARRIVE.TRANS64.A1T0 RZ, [R5+URZ+0x58], RZ ;  /* 0x000058ff05ff19a7 */ /* 0x0001e2000810003f */
[----:B------:R-:W-:Y:S02]  /*5a10*/  ISETP.NE.U32.AND P1, PT, R4, 0x1, PT ;  /* 0x000000010400780c */ /* 0x000fe40003f25070 */
[----:B------:R-:W-:Y:S02]  /*5a20*/  SEL R4, RZ, 0x1, !P0 ;  /* 0x00000001ff047807 */ /* 0x000fe40004000000 */
[----:B------:R-:W-:Y:S02]  /*5a30*/  ISETP.GE.U32.AND.EX P0, PT, R17, UR9, PT, P2 ;  /* 0x0000000911007c0c */ /* 0x000fe4000bf06120 */
[----:B------:R-:W-:-:S04]  /*5a40*/  ISETP.GT.U32.AND P1, PT, R9, 0x3, !P1 ;  /* 0x000000030900780c */ /* 0x000fc80004f24070 */
[----:B0-----:R-:W-:-:S04]  /*5a50*/  SEL R5, RZ, 0x1, !P1 ;  /* 0x00000001ff057807 */ /* 0x001fc80004800000 */
[--C-:B------:R-:W-:Y:S02]  /*5a60*/  LOP3.LUT R3, R5, R3, R4.reuse, 0x96, !PT ;  /* 0x0000000305037212 */ /* 0x100fe400078e9604 */
[----:B------:R-:W-:Y:S01]  /*5a70*/  PRMT R4, RZ, 0x7610, R4 ;  /* 0x00007610ff047816 */ /* 0x000fe20000000004 */
[----:B------:R-:W-:Y:S06]  /*5a80*/  @P0 BRA `(.L_x_110) ;  /* 0x0000000400540947 */ /* 0x000fec0003800000 */
[----:B------:R-:W0:Y:S01]  /*5a90*/  S2R R15, SR_CTAID.X ;  /* 0x00000000000f7919 */ /* 0x000e220000002500 */
[----:B------:R-:W-:Y:S01]  /*5aa0*/  ULDC.64 UR8, c[0x0][0x628] ;  /* 0x00018a0000087ab9 */ /* 0x000fe20000000a00 */
[----:B------:R-:W-:Y:S01]  /*5ab0*/  ULDC UR10, c[0x0][0x630] ;  /* 0x00018c00000a7ab9 */ /* 0x000fe20000000800 */
[----:B------:R-:W-:Y:S01]  /*5ac0*/  ISETP.NE.U32.AND P0, PT, RZ, UR8, PT ;  /* 0x00000008ff007c0c */ /* 0x000fe2000bf05070 */
[----:B------:R-:W1:Y:S01]  /*5ad0*/  S2R R20, SR_CTAID.Y ;  /* 0x0000000000147919 */ /* 0x000e620000002600 */
[----:B------:R-:W-:Y:S01]  /*5ae0*/  ULDC UR11, c[0x0][0x150] ;  /* 0x00005400000b7ab9 */ /* 0x000fe20000000800 */
[----:B------:R-:W-:Y:S01]  /*5af0*/  IMAD.MOV.U32 R4, RZ, RZ, R16 ;  /* 0x000000ffff047224 */ /* 0x000fe200078e0010 */
[----:B------:R-:W-:Y:S01]  /*5b00*/  ISETP.NE.AND.EX P0, PT, RZ, UR9, PT, P0 ;  /* 0x00000009ff007c0c */ /* 0x000fe2000bf05300 */
[----:B------:R-:W-:Y:S01]  /*5b10*/  IMAD.MOV.U32 R5, RZ, RZ, R17 ;  /* 0x000000ffff057224 */ /* 0x000fe200078e0011 */
[----:B0-----:R-:W-:-:S11]  /*5b20*/  I2FP.F32.U32 R22, R15 ;  /* 0x0000000f00167245 */ /* 0x001fd60000201000 */
[----:B------:R-:W-:Y:S05]  /*5b30*/  @!P0 BRA `(.L_x_111) ;  /* 0x0000000000288947 */ /* 0x000fea0003800000 */
[----:B------:R-:W-:Y:S02]  /*5b40*/  ULDC UR7, c[0x0][0x634] ;  /* 0x00018d0000077ab9 */ /* 0x000fe40000000800 */
[----:B------:R-:W-:-:S05]  /*5b50*/  IADD3 R5, P0, R16, UR7, RZ ;  /* 0x0000000710057c10 */ /* 0x000fca000ff1e0ff */
[----:B------:R-:W-:-:S04]  /*5b60*/  IMAD.X R21, RZ, RZ, R17, P0 ;  /* 0x000000ffff157224 */ /* 0x000fc800000e0611 */
[----:B------:R-:W-:-:S04]  /*5b70*/  IMAD.WIDE.U32 R6, R21, UR8, RZ ;  /* 0x0000000815067c25 */ /* 0x000fc8000f8e00ff */
[----:B------:R-:W-:-:S04]  /*5b80*/  IMAD.WIDE.U32 R6, P0, R5, UR9, R6 ;  /* 0x0000000905067c25 */ /* 0x000fc8000f800006 */
[----:B------:R-:W-:-:S04]  /*5b90*/  IMAD.WIDE.U32 R4, R5, UR8, RZ ;  /* 0x0000000805047c25 */ /* 0x000fc8000f8e00ff */
[----:B------:R-:W-:Y:S01]  /*5ba0*/  IMAD.MOV.U32 R4, RZ, RZ, R7 ;  /* 0x000000ffff047224 */ /* 0x000fe200078e0007 */
[----:B------:R-:W-:Y:S01]  /*5bb0*/  IADD3 RZ, P1, R5, R6, RZ ;  /* 0x0000000605ff7210 */ /* 0x000fe20007f3e0ff */
[----:B------:R-:W-:-:S04]  /*5bc0*/  IMAD.X R5, RZ, RZ, RZ, P0 ;  /* 0x000000ffff057224 */ /* 0x000fc800000e06ff */
[----:B------:R-:W-:-:S08]  /*5bd0*/  IMAD.WIDE.U32.X R4, R21, UR9, R4, P1 ;  /* 0x0000000915047c25 */ /* 0x000fd000088e0404 */
.L_x_111:
[--C-:B------:R-:W-:Y:S01]  /*5be0*/  SHF.R.U64 R14, R4, UR10, R5.reuse ;  /* 0x0000000a040e7c19 */ /* 0x100fe20008001205 */
[----:B------:R-:W-:Y:S01]  /*5bf0*/  FMUL R22, R22, UR11 ;  /* 0x0000000b16167c20 */ /* 0x000fe20008400000 */
[----:B------:R-:W-:Y:S01]  /*5c00*/  SHF.R.U32.HI R4, RZ, UR10, R5 ;  /* 0x0000000aff047c19 */ /* 0x000fe20008011605 */
[----:B------:R-:W0:Y:S01]  /*5c10*/  LDC R6, c[0x0][0x144] ;  /* 0x00005100ff067b82 */ /* 0x000e220000000800 */
[----:B------:R-:W-:Y:S01]  /*5c20*/  IADD3 R5, P0, RZ, -R14, RZ ;  /* 0x8000000eff057210 */ /* 0x000fe20007f1e0ff */
[----:B------:R-:W-:Y:S01]  /*5c30*/  ULDC UR7, c[0x0][0x154] ;  /* 0x0000550000077ab9 */ /* 0x000fe20000000800 */
[----:B-1----:R-:W-:Y:S01]  /*5c40*/  I2FP.F32.U32 R7, R20 ;  /* 0x0000001400077245 */ /* 0x002fe20000201000 */
[----:B------:R-:W1:Y:S01]  /*5c50*/  F2I.U32.TRUNC.NTZ R22, R22 ;  /* 0x0000001600167305 */ /* 0x000e62000020f000 */
[----:B------:R-:W-:Y:S01]  /*5c60*/  ULDC.64 UR8, c[0x0][0x620] ;  /* 0x0001880000087ab9 */ /* 0x000fe20000000a00 */
[----:B------:R-:W-:Y:S01]  /*5c70*/  IMAD.X R4, RZ, RZ, ~R4, P0 ;  /* 0x000000ffff047224 */ /* 0x000fe200000e0e04 */
[----:B------:R-:W-:Y:S01]  /*5c80*/  ISETP.NE.AND P2, PT, R2, 0x1, PT ;  /* 0x000000010200780c */ /* 0x000fe20003f45270 */
[----:B------:R-:W-:Y:S01]  /*5c90*/  FMUL R23, R7, UR7 ;  /* 0x0000000707177c20 */ /* 0x000fe20008400000 */
[----:B------:R-:W2:Y:S01]  /*5ca0*/  LDC R25, c[0x0][0x148] ;  /* 0x00005200ff197b82 */ /* 0x000ea20000000800 */
[----:B------:R-:W-:Y:S01]  /*5cb0*/  IMAD R4, R4, UR8, RZ ;  /* 0x0000000804047c24 */ /* 0x000fe2000f8e02ff */
[----:B------:R-:W-:-:S03]  /*5cc0*/  ULDC UR7, c[0x0][0x618] ;  /* 0x0001860000077ab9 */ /* 0x000fc60000000800 */
[----:B------:R-:W3:Y:S01]  /*5cd0*/  F2I.U32.TRUNC.NTZ R23, R23 ;  /* 0x0000001700177305 */ /* 0x000ee2000020f000 */
[C---:B------:R-:W-:Y:S02]  /*5ce0*/  IMAD R7, R5.reuse, UR9, R4 ;  /* 0x0000000905077c24 */ /* 0x040fe4000f8e0204 */
[----:B------:R-:W-:Y:S01]  /*5cf0*/  IMAD.WIDE.U32 R4, R5, UR8, R16 ;  /* 0x0000000805047c25 */ /* 0x000fe2000f8e0010 */
[----:B------:R-:W-:Y:S02]  /*5d00*/  ULDC.64 UR8, c[0x0][0x640] ;  /* 0x0001900000087ab9 */ /* 0x000fe40000000a00 */
[----:B------:R-:W-:Y:S01]  /*5d10*/  ISETP.NE.U32.AND P0, PT, RZ, UR8, PT ;  /* 0x00000008ff007c0c */ /* 0x000fe2000bf05070 */
[----:B------:R-:W-:Y:S02]  /*5d20*/  IMAD.IADD R5, R5, 0x1, R7 ;  /* 0x0000000105057824 */ /* 0x000fe400078e0207 */
[----:B-1----:R-:W-:Y:S01]  /*5d30*/  IMAD.MOV R22, RZ, RZ, -R22 ;  /* 0x000000ffff167224 */ /* 0x002fe200078e0a16 */
[----:B------:R-:W-:-:S02]  /*5d40*/  ISETP.NE.AND.EX P0, PT, RZ, UR9, PT, P0 ;  /* 0x00000009ff007c0c */ /* 0x000fc4000bf05300 */
[----:B------:R-:W-:Y:S01]  /*5d50*/  SHF.R.U64 R21, R4, UR7, R5 ;  /* 0x0000000704157c19 */ /* 0x000fe20008001205 */
[----:B0-----:R-:W-:Y:S01]  /*5d60*/  IMAD R15, R6, R22, R15 ;  /* 0x00000016060f7224 */ /* 0x001fe200078e020f */
[----:B------:R-:W-:Y:S01]  /*5d70*/  SHF.R.U32.HI R4, RZ, UR7, R5 ;  /* 0x00000007ff047c19 */ /* 0x000fe20008011605 */
[----:B------:R-:W-:Y:S01]  /*5d80*/  ULDC UR7, c[0x0][0x608] ;  /* 0x0001820000077ab9 */ /* 0x000fe20000000800 */
[----:B---3--:R-:W-:Y:S02]  /*5d90*/  IMAD.MOV R6, RZ, RZ, -R23 ;  /* 0x000000ffff067224 */ /* 0x008fe400078e0a17 */
[--C-:B------:R-:W-:Y:S02]  /*5da0*/  SHF.R.U64 R22, R21, UR7, R4.reuse ;  /* 0x0000000715167c19 */ /* 0x100fe40008001204 */
[----:B------:R-:W-:Y:S01]  /*5db0*/  SHF.R.U32.HI R5, RZ, UR7, R4 ;  /* 0x00000007ff057c19 */ /* 0x000fe20008011604 */
[----:B------:R-:W-:Y:S01]  /*5dc0*/  ULDC UR7, c[0x0][0x658] ;  /* 0x0001960000077ab9 */ /* 0x000fe20000000800 */
[----:B--2---:R-:W-:-:S02]  /*5dd0*/  @P2 IMAD R15, R25, R6, R20 ;  /* 0x00000006190f2224 */ /* 0x004fc400078e0214 */
[--C-:B------:R-:W-:Y:S02]  /*5de0*/  SHF.R.U64 R20, R22, UR7, R5.reuse ;  /* 0x0000000716147c19 */ /* 0x100fe40008001205 */
[----:B------:R-:W-:-:S03]  /*5df0*/  SHF.R.U32.HI R23, RZ, UR7, R5 ;  /* 0x00000007ff177c19 */ /* 0x000fc60008011605 */
[----:B------:R-:W-:Y:S02]  /*5e00*/  IMAD.MOV.U32 R6, RZ, RZ, R20 ;  /* 0x000000ffff067224 */ /* 0x000fe400078e0014 */
[----:B------:R-:W-:Y:S01]  /*5e10*/  IMAD.MOV.U32 R5, RZ, RZ, R23 ;  /* 0x000000ffff057224 */ /* 0x000fe200078e0017 */
[----:B------:R-:W-:Y:S06]  /*5e20*/  @!P0 BRA `(.L_x_112) ;  /* 0x00000000002c8947 */ /* 0x000fec0003800000 */
        /* <DEDUP_REMOVED lines=9> */
[----:B------:R-:W-:-:S04]  /*5ec0*/  IMAD.WIDE.U32.X R4, R23, UR9, R4, P1 ;  /* 0x0000000917047c25 */ /* 0x000fc800088e0404 */
[----:B------:R-:W-:-:S07]  /*5ed0*/  IMAD.MOV.U32 R6, RZ, RZ, R4 ;  /* 0x000000ffff067224 */ /* 0x000fce00078e0004 */
.L_x_112:
[----:B------:R-:W-:Y:S01]  /*5ee0*/  ULDC UR7, c[0x0][0x648] ;  /* 0x0001920000077ab9 */ /* 0x000fe20000000800 */
[----:B------:R-:W-:Y:S01]  /*5ef0*/  LOP3.LUT R4, R22, UR6, RZ, 0xc0, !PT ;  /* 0x0000000616047c12 */ /* 0x000fe2000f8ec0ff */
[----:B------:R-:W-:Y:S01]  /*5f00*/  ULDC UR8, c[0x0][0x610] ;  /* 0x0001840000087ab9 */ /* 0x000fe20000000800 */
[----:B------:R-:W-:Y:S01]  /*5f10*/  SHF.R.U64 R5, R6, UR7, R5 ;  /* 0x0000000706057c19 */ /* 0x000fe20008001205 */
[----:B------:R-:W-:Y:S01]  /*5f20*/  ULDC UR7, c[0x0][0x638] ;  /* 0x00018e0000077ab9 */ /* 0x000fe20000000800 */
[----:B------:R-:W-:-:S03]  /*5f30*/  LOP3.LUT R21, R21, UR4, RZ, 0xc0, !PT ;  /* 0x0000000415157c12 */ /* 0x000fc6000f8ec0ff */
[----:B------:R-:W-:Y:S02]  /*5f40*/  IMAD.MOV R7, RZ, RZ, -R5 ;  /* 0x000000ffff077224 */ /* 0x000fe400078e0a05 */
[----:B------:R-:W-:Y:S02]  /*5f50*/  IMAD R4, R5, UR5, R4 ;  /* 0x0000000505047c24 */ /* 0x000fe4000f8e0204 */
[----:B------:R-:W-:Y:S01]  /*5f60*/  IMAD R20, R7, UR7, R20 ;  /* 0x0000000707147c24 */ /* 0x000fe2000f8e0214 */
[----:B------:R-:W-:Y:S01]  /*5f70*/  ULDC UR7, c[0x0][0x600] ;  /* 0x0001800000077ab9 */ /* 0x000fe20000000800 */
[----:B------:R-:W-:Y:S02]  /*5f80*/  IMAD R15, R4, UR8, R15 ;  /* 0x00000008040f7c24 */ /* 0x000fe4000f8e020f */
[----:B------:R-:W-:Y:S02]  /*5f90*/  IMAD R6, R20, UR7, R21 ;  /* 0x0000000714067c24 */ /* 0x000fe4000f8e0215 */
[----:B------:R-:W-:-:S03]  /*5fa0*/  IMAD.MOV.U32 R4, RZ, RZ, 0x1 ;  /* 0x00000001ff047424 */ /* 0x000fc600078e00ff */
[----:B------:R-:W-:Y:S02]  /*5fb0*/  SEL R20, R6, R15, !P2 ;  /* 0x0000000f06147207 */ /* 0x000fe40005000000 */
[----:B------:R-:W-:Y:S01]  /*5fc0*/  SEL R21, R15, R6, !P2 ;  /* 0x000000060f157207 */ /* 0x000fe20005000000 */
[----:B------:R-:W-:-:S07]  /*5fd0*/  IMAD.MOV.U32 R6, RZ, RZ, R14 ;  /* 0x000000ffff067224 */ /* 0x000fce00078e000e */
.L_x_110:
[----:B------:R-:W-:Y:S05]  /*5fe0*/  BSYNC B1 ;  /* 0x0000000000017941 */ /* 0x000fea0003800000 */
.L_x_109:
[----:B------:R-:W-:-:S13]  /*5ff0*/  LOP3.LUT P0, RZ, R4, 0xff, RZ, 0xc0, !PT ;  /* 0x000000ff04ff7812 */ /* 0x000fda000780c0ff */
[----:B------:R-:W-:Y:S05]  /*6000*/  @P0 BRA `(.L_x_113) ;  /* 0xfffffff4000c0947 */ /* 0x000fea000383ffff */
[----:B------:R-:W-:Y:S05]  /*6010*/  BSYNC B0 ;  /* 0x0000000000007941 */ /* 0x000fea0003800000 */
.L_x_102:
[----:B------:R-:W-:-:S03]  /*6020*/  UMOV UR7, 0xffffffff ;  /* 0xffffffff00077882 */ /* 0x000fc60000000000 */
[----:B------:R-:W-:Y:S05]  /*6030*/  BRA.DIV UR7, `(.L_x_114) ;  /* 0x0000000607147947 */ /* 0x000fea000b800000 */
[----:B------:R-:W-:-:S13]  /*6040*/  ELECT P6, URZ, PT ;  /* 0x00000000003f782f */ /* 0x000fda00038c0000 */
.L_x_128:
[----:B------:R-:W-:Y:S04]  /*6050*/  BSSY B0, `(.L_x_115) ;  /* 0x000002b000007945 */ /* 0x000fe80003800000 */
[----:B------:R-:W-:Y:S05]  /*6060*/  @!P6 BRA `(.L_x_116) ;  /* 0x0000000000a4e947 */ /* 0x000fea0003800000 */
[----:B------:R-:W-:-:S04]  /*6070*/  LOP3.LUT R18, R18, 0x2, RZ, 0xfc, !PT ;  /* 0x0000000212127812 */ /* 0x000fc800078efcff */
[----:B------:R-:W-:-:S13]  /*6080*/  ISETP.NE.AND P0, PT, R18, 0x3, PT ;  /* 0x000000031200780c */ /* 0x000fda0003f05270 */
[----:B------:R-:W-:Y:S05]  /*6090*/  @!P0 BRA `(.L_x_117) ;  /* 0x0000000000048947 */ /* 0x000fea0003800000 */
[----:B------:R-:W-:Y:S01]  /*60a0*/  BPT.TRAP 0x1 ;  /* 0x000000040000795c */ /* 0x000fe20000300000 */
.L_x_117:
[----:B------:R-:W0:Y:S01]  /*60b0*/  S2R R5, SR_CgaCtaId ;  /* 0x0000000000057919 */ /* 0x000e220000008800 */
[----:B------:R-:W-:Y:S02]  /*60c0*/  MOV R0, 0x400 ;  /* 0x0000040000007802 */ /* 0x000fe40000000f00 */
[----:B------:R-:W-:Y:S02]  /*60d0*/  SHF.L.U32 R2, R3, 0x1f, RZ ;  /* 0x0000001f03027819 */ /* 0x000fe400000006ff */
[----:B0-----:R-:W-:-:S05]  /*60e0*/  LEA R5, R5, R0, 0x18 ;  /* 0x0000000005057211 */ /* 0x001fca00078ec0ff */
[----:B------:R-:W-:-:S04]  /*60f0*/  VIADD R5, R5, 0x20 ;  /* 0x0000002005057836 */ /* 0x000fc80000000000 */
[C---:B------:R-:W-:Y:S02]  /*6100*/  IMAD R7, R8.reuse, 0x8, R5 ;  /* 0x0000000808077824 */ /* 0x040fe400078e0205 */
[----:B------:R-:W-:Y:S02]  /*6110*/  VIADD R8, R8, 0x1 ;  /* 0x0000000108087836 */ /* 0x000fe40000000000 */
[----:B------:R-:W0:Y:S03]  /*6120*/  SYNCS.PHASECHK.TRANS64.TRYWAIT P0, [R7+URZ], R2 ;  /* 0x00000002070075a7 */ /* 0x000e26000800017f */
[----:B------:R-:W-:-:S04]  /*6130*/  ISETP.NE.AND P1, PT, R8, 0x4, PT ;  /* 0x000000040800780c */ /* 0x000fc80003f25270 */
[----:B------:R-:W-:Y:S02]  /*6140*/  SEL R0, RZ, 0x1, P1 ;  /* 0x00000001ff007807 */ /* 0x000fe40000800000 */
[----:B------:R-:W-:Y:S02]  /*6150*/  SEL R8, R8, RZ, P1 ;  /* 0x000000ff08087207 */ /* 0x000fe40000800000 */
[----:B------:R-:W-:-:S03]  /*6160*/  LOP3.LUT R9, R3, R0, RZ, 0x3c, !PT ;  /* 0x0000000003097212 */ /* 0x000fc600078e3cff */
[----:B------:R-:W-:Y:S01]  /*6170*/  IMAD R6, R8, 0x8, R5 ;  /* 0x0000000808067824 */ /* 0x000fe200078e0205 */
[----:B------:R-:W-:Y:S01]  /*6180*/  SHF.L.U32 R3, R9, 0x1f, RZ ;  /* 0x0000001f09037819 */ /* 0x000fe200000006ff */
[----:B0-----:R-:W-:Y:S06]  /*6190*/  @!P0 BRA `(.L_x_118) ;  /* 0x0000000000dc8947 */ /* 0x001fec0003800000 */
.L_x_129:
[----:B------:R-:W1:Y:S01]  /*61a0*/  SYNCS.PHASECHK.TRANS64.TRYWAIT P0, [R6+URZ], R3 ;  /* 0x00000003060075a7 */ /* 0x000e62000800017f */
[----:B------:R-:W-:-:S05]  /*61b0*/  VIADD R0, R8, 0x1 ;  /* 0x0000000108007836 */ /* 0x000fca0000000000 */
[----:B------:R-:W-:-:S04]  /*61c0*/  ISETP.NE.AND P1, PT, R0, 0x4, PT ;  /* 0x000000040000780c */ /* 0x000fc80003f25270 */
[----:B0-----:R-:W-:Y:S02]  /*61d0*/  SEL R2, RZ, 0x1, P1 ;  /* 0x00000001ff027807 */ /* 0x001fe40000800000 */
[----:B------:R-:W-:Y:S02]  /*61e0*/  SEL R0, R0, RZ, P1 ;  /* 0x000000ff00007207 */ /* 0x000fe40000800000 */
[----:B------:R-:W-:-:S03]  /*61f0*/  LOP3.LUT R9, R9, R2, RZ, 0x3c, !PT ;  /* 0x0000000209097212 */ /* 0x000fc600078e3cff */
[----:B------:R-:W-:Y:S01]  /*6200*/  IMAD R7, R0, 0x8, R5 ;  /* 0x0000000800077824 */ /* 0x000fe200078e0205 */
[----:B------:R-:W-:Y:S01]  /*6210*/  SHF.L.U32 R4, R9, 0x1f, RZ ;  /* 0x0000001f09047819 */ /* 0x000fe200000006ff */
[----:B-1----:R-:W-:Y:S06]  /*6220*/  @!P0 BRA `(.L_x_119) ;  /* 0x0000000000cc8947 */ /* 0x002fec0003800000 */
.L_x_130:
[----:B------:R-:W1:Y:S01]  /*6230*/  SYNCS.PHASECHK.TRANS64.TRYWAIT P0, [R7+URZ], R4 ;  /* 0x00000004070075a7 */ /* 0x000e62000800017f */
[----:B------:R-:W-:-:S05]  /*6240*/  VIADD R0, R0, 0x1 ;  /* 0x0000000100007836 */ /* 0x000fca0000000000 */
[----:B------:R-:W-:-:S04]  /*6250*/  ISETP.NE.AND P1, PT, R0, 0x4, PT ;  /* 0x000000040000780c */ /* 0x000fc80003f25270 */
[----:B------:R-:W-:Y:S02]  /*6260*/  SEL R2, RZ, 0x1, P1 ;  /* 0x00000001ff027807 */ /* 0x000fe40000800000 */
[----:B------:R-:W-:Y:S02]  /*6270*/  SEL R0, R0, RZ, P1 ;  /* 0x000000ff00007207 */ /* 0x000fe40000800000 */
[----:B------:R-:W-:Y:S01]  /*6280*/  LOP3.LUT R2, R9, R2, RZ, 0x3c, !PT ;  /* 0x0000000209027212 */ /* 0x000fe200078e3cff */
[----:B-1----:R-:W-:Y:S06]  /*6290*/  @!P0 BRA `(.L_x_120) ;  /* 0x0000000000c48947 */ /* 0x002fec0003800000 */
.L_x_131:
[----:B------:R-:W-:Y:S01]  /*62a0*/  IMAD R5, R0, 0x8, R5 ;  /* 0x0000000800057824 */ /* 0x000fe200078e0205 */
[----:B------:R-:W-:-:S07]  /*62b0*/  SHF.L.U32 R0, R2, 0x1f, RZ ;  /* 0x0000001f02007819 */ /* 0x000fce00000006ff */
.L_x_121:
[----:B--2---:R2:W3:Y:S02]  /*62c0*/  SYNCS.PHASECHK.TRANS64.TRYWAIT P0, [R5+URZ], R0 ;  /* 0x00000000050075a7 */ /* 0x0044e4000800017f */
[----:B---3--:R-:W-:Y:S05]  /*62d0*/  @!P0 NANOSLEEP.SYNCS 0x989680 ;  /* 0x009896800000895d */ /* 0x008fea0003900000 */
[----:B------:R-:W3:Y:S02]  /*62e0*/  @!P0 SYNCS.PHASECHK.TRANS64 P0, [R5+URZ], R0 ;  /* 0x00000000050085a7 */ /* 0x000ee4000800007f */
[----:B---3--:R-:W-:Y:S05]  /*62f0*/  @!P0 BRA `(.L_x_121) ;  /* 0xfffffffc00f08947 */ /* 0x008fea000383ffff */
.L_x_116:
[----:B------:R-:W-:Y:S05]  /*6300*/  BSYNC B0 ;  /* 0x0000000000007941 */ /* 0x000fea0003800000 */
.L_x_115:
[----:B------:R-:W-:Y:S05]  /*6310*/  EXIT ;  /* 0x000000000000794d */ /* 0x000fea0003800000 */
.L_x_21:
[----:B-1----:R1:W2:Y:S02]  /*6320*/  SYNCS.PHASECHK.TRANS64.TRYWAIT P1, [R3+URZ], R0 ;  /* 0x00000000030075a7 */ /* 0x0022a4000802017f */
[----:B--2---:R-:W-:Y:S05]  /*6330*/  @!P1 NANOSLEEP.SYNCS 0x989680 ;  /* 0x009896800000995d */ /* 0x004fea0003900000 */
[----:B------:R-:W2:Y:S02]  /*6340*/  @!P1 SYNCS.PHASECHK.TRANS64 P1, [R3+URZ], R0 ;  /* 0x00000000030095a7 */ /* 0x000ea4000802007f */
[----:B--2---:R-:W-:Y:S05]  /*6350*/  @!P1 BRA `(.L_x_21) ;  /* 0xfffffffc00f09947 */ /* 0x004fea000383ffff */
[----:B------:R-:W-:Y:S05]  /*6360*/  BRA `(.L_x_20) ;  /* 0xffffffb400107947 */ /* 0x000fea000383ffff */
.L_x_26:
[----:B-1----:R1:W2:Y:S02]  /*6370*/  SYNCS.PHASECHK.TRANS64.TRYWAIT P1, [R5+URZ], R4 ;  /* 0x00000004050075a7 */ /* 0x0022a4000802017f */
[----:B--2---:R-:W-:Y:S05]  /*6380*/  @!P1 NANOSLEEP.SYNCS 0x989680 ;  /* 0x009896800000995d */ /* 0x004fea0003900000 */
[----:B------:R-:W2:Y:S02]  /*6390*/  @!P1 SYNCS.PHASECHK.TRANS64 P1, [R5+URZ], R4 ;  /* 0x00000004050095a7 */ /* 0x000ea4000802007f */
[----:B--2---:R-:W-:Y:S05]  /*63a0*/  @!P1 BRA `(.L_x_26) ;  /* 0xfffffffc00f09947 */ /* 0x004fea000383ffff */
[----:B------:R-:W-:Y:S05]  /*63b0*/  BRA `(.L_x_25) ;  /* 0xffffffb8005c7947 */ /* 0x000fea000383ffff */
.L_x_103:
[----:B------:R-:W-:Y:S01]  /*63c0*/  BSSY B1, `(.L_x_122) ;  /* 0x0000006000017945 */ /* 0x000fe20003800000 */
[----:B------:R-:W-:-:S07]  /*63d0*/  IMAD.MOV.U32 R15, RZ, RZ, -0x1 ;  /* 0xffffffffff0f7424 */ /* 0x000fce00078e00ff */
[----:B------:R-:W-:Y:S05]  /*63e0*/  WARPSYNC.COLLECTIVE R15, `(.L_x_123) ;  /* 0x000000000f0c7348 */ /* 0x000fea0003c00000 */
[----:B------:R-:W-:Y:S02]  /*63f0*/  ELECT P6, UR62, PT ;  /* 0x00000000003e782f */ /* 0x000fe400038c0000 */
[----:B------:R-:W-:Y:S01]  /*6400*/  MOV R14, UR62 ;  /* 0x0000003e000e7c02 */ /* 0x000fe20008000f00 */
[----:B------:R-:W-:Y:S10]  /*6410*/  ENDCOLLECTIVE ;  /* 0x000000000000791b */ /* 0x000ff40003800000 */
.L_x_123:
[----:B------:R-:W-:Y:S05]  /*6420*/  BSYNC B1 ;  /* 0x0000000000017941 */ /* 0x000fea0003800000 */
.L_x_122:
[----:B------:R-:W-:Y:S05]  /*6430*/  BRA `(.L_x_124) ;  /* 0xfffffff0000c7947 */ /* 0x000fea000383ffff */
.L_x_106:
[----:B-1----:R1:W2:Y:S02]  /*6440*/  SYNCS.PHASECHK.TRANS64.TRYWAIT P0, [R23+URZ+0x20], R14 ;  /* 0x0000200e170075a7 */ /* 0x0022a4000800017f */
[----:B--2---:R-:W-:Y:S05]  /*6450*/  @!P0 NANOSLEEP.SYNCS 0x989680 ;  /* 0x009896800000895d */ /* 0x004fea0003900000 */
[----:B------:R-:W2:Y:S02]  /*6460*/  @!P0 SYNCS.PHASECHK.TRANS64 P0, [R23+URZ+0x20], R14 ;  /* 0x0000200e170085a7 */ /* 0x000ea4000800007f */
[----:B--2---:R-:W-:Y:S05]  /*6470*/  @!P0 BRA `(.L_x_106) ;  /* 0xfffffffc00f08947 */ /* 0x004fea000383ffff */
[----:B------:R-:W-:Y:S05]  /*6480*/  BRA `(.L_x_125) ;  /* 0xfffffff000447947 */ /* 0x000fea000383ffff */
.L_x_114:
[----:B------:R-:W-:Y:S01]  /*6490*/  BSSY B0, `(.L_x_126) ;  /* 0x0000006000007945 */ /* 0x000fe20003800000 */
[----:B------:R-:W-:-:S07]  /*64a0*/  IMAD.MOV.U32 R15, RZ, RZ, -0x1 ;  /* 0xffffffffff0f7424 */ /* 0x000fce00078e00ff */
[----:B------:R-:W-:Y:S05]  /*64b0*/  WARPSYNC.COLLECTIVE R15, `(.L_x_127) ;  /* 0x000000000f0c7348 */ /* 0x000fea0003c00000 */
[----:B------:R-:W-:Y:S02]  /*64c0*/  ELECT P6, UR62, PT ;  /* 0x00000000003e782f */ /* 0x000fe400038c0000 */
[----:B------:R-:W-:Y:S01]  /*64d0*/  MOV R14, UR62 ;  /* 0x0000003e000e7c02 */ /* 0x000fe20008000f00 */
[----:B------:R-:W-:Y:S10]  /*64e0*/  ENDCOLLECTIVE ;  /* 0x000000000000791b */ /* 0x000ff40003800000 */
.L_x_127:
[----:B------:R-:W-:Y:S05]  /*64f0*/  BSYNC B0 ;  /* 0x0000000000007941 */ /* 0x000fea0003800000 */
.L_x_126:
[----:B------:R-:W-:Y:S05]  /*6500*/  BRA `(.L_x_128) ;  /* 0xfffffff800d07947 */ /* 0x000fea000383ffff */
.L_x_118:
[----:B0-----:R0:W1:Y:S02]  /*6510*/  SYNCS.PHASECHK.TRANS64.TRYWAIT P0, [R7+URZ], R2 ;  /* 0x00000002070075a7 */ /* 0x001064000800017f */
[----:B-1----:R-:W-:Y:S05]  /*6520*/  @!P0 NANOSLEEP.SYNCS 0x989680 ;  /* 0x009896800000895d */ /* 0x002fea0003900000 */
[----:B------:R-:W1:Y:S02]  /*6530*/  @!P0 SYNCS.PHASECHK.TRANS64 P0, [R7+URZ], R2 ;  /* 0x00000002070085a7 */ /* 0x000e64000800007f */
[----:B-1----:R-:W-:Y:S05]  /*6540*/  @!P0 BRA `(.L_x_118) ;  /* 0xfffffffc00f08947 */ /* 0x002fea000383ffff */
[----:B------:R-:W-:Y:S05]  /*6550*/  BRA `(.L_x_129) ;  /* 0xfffffffc00107947 */ /* 0x000fea000383ffff */
.L_x_119:
[----:B0-----:R0:W1:Y:S02]  /*6560*/  SYNCS.PHASECHK.TRANS64.TRYWAIT P0, [R6+URZ], R3 ;  /* 0x00000003060075a7 */ /* 0x001064000800017f */
[----:B-1----:R-:W-:Y:S05]  /*6570*/  @!P0 NANOSLEEP.SYNCS 0x989680 ;  /* 0x009896800000895d */ /* 0x002fea0003900000 */
[----:B------:R-:W1:Y:S02]  /*6580*/  @!P0 SYNCS.PHASECHK.TRANS64 P0, [R6+URZ], R3 ;  /* 0x00000003060085a7 */ /* 0x000e64000800007f */
[----:B-1----:R-:W-:Y:S05]  /*6590*/  @!P0 BRA `(.L_x_119) ;  /* 0xfffffffc00f08947 */ /* 0x002fea000383ffff */
[----:B------:R-:W-:Y:S05]  /*65a0*/  BRA `(.L_x_130) ;  /* 0xfffffffc00207947 */ /* 0x000fea000383ffff */
.L_x_120:
[----:B-1----:R1:W2:Y:S02]  /*65b0*/  SYNCS.PHASECHK.TRANS64.TRYWAIT P0, [R7+URZ], R4 ;  /* 0x00000004070075a7 */ /* 0x0022a4000800017f */
[----:B--2---:R-:W-:Y:S05]  /*65c0*/  @!P0 NANOSLEEP.SYNCS 0x989680 ;  /* 0x009896800000895d */ /* 0x004fea0003900000 */
[----:B------:R-:W2:Y:S02]  /*65d0*/  @!P0 SYNCS.PHASECHK.TRANS64 P0, [R7+URZ], R4 ;  /* 0x00000004070085a7 */ /* 0x000ea4000800007f */
[----:B--2---:R-:W-:Y:S05]  /*65e0*/  @!P0 BRA `(.L_x_120) ;  /* 0xfffffffc00f08947 */ /* 0x004fea000383ffff */
[----:B------:R-:W-:Y:S05]  /*65f0*/  BRA `(.L_x_131) ;  /* 0xfffffffc00287947 */ /* 0x000fea000383ffff */
.L_x_132:
[----:B------:R-:W-:-:S00]  /*6600*/  BRA `(.L_x_132) ;  /* 0xfffffffc00fc7947 */ /* 0x000fc0000383ffff */
[----:B------:R-:W-:-:S00]  /*6610*/  NOP ;  /* 0x0000000000007918 */ /* 0x000fc00000000000 */
        /* <DEDUP_REMOVED lines=14> */
.L_x_133:


//--------------------- .nv.global.init           --------------------------
	.section	.nv.global.init,"aw",@progbits
.nv.global.init:
	.type		$str$22,@object
	.size		$str$22,($str$23 - $str$22)
$str$22:
        /*0000*/ 	.byte	0x6b, 0x5f, 0x74, 0x69, 0x6c, 0x65, 0x5f, 0x63, 0x6f, 0x75, 0x6e, 0x74, 0x20, 0x3e, 0x3d, 0x20
        /*0010*/ 	.byte	0x31, 0x00
	.type		$str$23,@object
	.size		$str$23,(__unnamed_1 - $str$23)
$str$23:
        /*0012*/ 	.byte	0x2f, 0x74, 0x6d, 0x70, 0x2f, 0x63, 0x75, 0x74, 0x6c, 0x61, 0x73, 0x73, 0x5f, 0x73, 0x77, 0x65
        /*0022*/ 	.byte	0x65, 0x70, 0x5f, 0x73, 0x72, 0x63, 0x2f, 0x69, 0x6e, 0x63, 0x6c, 0x75, 0x64, 0x65, 0x2f, 0x63
        /*0032*/ 	.byte	0x75, 0x74, 0x6c, 0x61, 0x73, 0x73, 0x2f, 0x67, 0x65, 0x6d, 0x6d, 0x2f, 0x63, 0x6f, 0x6c, 0x6c
        /*0042*/ 	.byte	0x65, 0x63, 0x74, 0x69, 0x76, 0x65, 0x2f, 0x73, 0x6d, 0x39, 0x30, 0x5f, 0x6d, 0x6d, 0x61, 0x5f
        /*0052*/ 	.byte	0x74, 0x6d, 0x61, 0x5f, 0x67, 0x6d, 0x6d, 0x61, 0x5f, 0x73, 0x73, 0x5f, 0x77, 0x61, 0x72, 0x70
        /*0062*/ 	.byte	0x73, 0x70, 0x65, 0x63, 0x69, 0x61, 0x6c, 0x69, 0x7a, 0x65, 0x64, 0x2e, 0x68, 0x70, 0x70, 0x00
	.type		__unnamed_1,@object
	.size		__unnamed_1,(.L_0 - __unnamed_1)
__unnamed_1:
        /*0072*/ 	.byte	0x76, 0x6f, 0x69, 0x64, 0x20, 0x63, 0x75, 0x74, 0x6c, 0x61, 0x73, 0x73, 0x3a, 0x3a, 0x67, 0x65
        /* <DEDUP_REMOVED lines=177> */
        /*0b92*/ 	.byte	0x74, 0x69, 0x74, 0x79, 0x5d, 0x00
.L_0:


//--------------------- .nv.shared._ZN7cutlass13device_kernelINS_4gemm6kernel13GemmUniversalIN4cute5tupleIJiiiiEEENS1_10collective13CollectiveMmaINS1_34MainloopSm90TmaGmmaWarpSpecializedILi4ENS5_IJNS4_1CILi2EEENSA_ILi1EEESC_EEENS1_35KernelTmaWarpSpecializedCooperativeEEENS5_IJNSA_ILi128EEENSA_ILi64EEESH_EEENS_10tfloat32_tENS5_IJlSC_lEEESJ_SK_NS4_8TiledMMAINS4_8MMA_AtomIJNS4_4SM904GMMA29MMA_64x64x8_F32TF32TF32_SS_TNILNSO_7ScaleInE1ELSQ_1EEEEEENS4_6LayoutISD_NS5_IJSC_NSA_ILi0EEESU_EEEEENS5_IJNS4_10UnderscoreESX_SX_EEEEENS4_13SM90_TMA_LOADENS4_14ComposedLayoutINS4_7SwizzleILi3ELi4ELi3EEENS4_18smem_ptr_flag_bitsILi32EEENST_INS5_IJNSA_ILi8EEENSA_ILi32EEEEEENS5_IJS17_SC_EEEEEEEvNS4_8identityENS4_23SM90_TMA_LOAD_MULTICASTES1B_vS1C_EENS_8epilogue10collective6detail29Sm90TmaWarpSpecializedAdapterINS1G_15DefaultEpilogueISJ_SK_SK_NS1F_6thread17LinearCombinationISJ_Li1EffLNS1K_9ScaleType4KindE0ELNS_15FloatRoundStyleE2ESJ_EENS1_15EpilogueDefaultEEEEEvvEEEEvNT_6ParamsE --------------------------
	.section	.nv.shared._ZN7cutlass13device_kernelINS_4gemm6kernel13GemmUniversalIN4cute5tupleIJiiiiEEENS1_10collective13CollectiveMmaINS1_34MainloopSm90TmaGmmaWarpSpecializedILi4ENS5_IJNS4_1CILi2EEENSA_ILi1EEESC_EEENS1_35KernelTmaWarpSpecializedCooperativeEEENS5_IJNSA_ILi128EEENSA_ILi64EEESH_EEENS_10tfloat32_tENS5_IJlSC_lEEESJ_SK_NS4_8TiledMMAINS4_8MMA_AtomIJNS4_4SM904GMMA29MMA_64x64x8_F32TF32TF32_SS_TNILNSO_7ScaleInE1ELSQ_1EEEEEENS4_6LayoutISD_NS5_IJSC_NSA_ILi0EEESU_EEEEENS5_IJNS4_10UnderscoreESX_SX_EEEEENS4_13SM90_TMA_LOADENS4_14ComposedLayoutINS4_7SwizzleILi3ELi4ELi3EEENS4_18smem_ptr_flag_bitsILi32EEENST_INS5_IJNSA_ILi8EEENSA_ILi32EEEEEENS5_IJS17_SC_EEEEEEEvNS4_8identityENS4_23SM90_TMA_LOAD_MULTICASTES1B_vS1C_EENS_8epilogue10collective6detail29Sm90TmaWarpSpecializedAdapterINS1G_15DefaultEpilogueISJ_SK_SK_NS1F_6thread17LinearCombinationISJ_Li1EffLNS1K_9ScaleType4KindE0ELNS_15FloatRoundStyleE2ESJ_EENS1_15EpilogueDefaultEEEEEvvEEEEvNT_6ParamsE,"aw",@nobits
	.sectionflags	@""
	.align	16
	.zero		1024


//--------------------- .nv.shared.reserved.0     --------------------------
	.section	.nv.shared.reserved.0,"aw",@nobits
	.weak		__nv_reservedSMEM_offset_0_alias
	.size		__nv_reservedSMEM_offset_0_alias, 0, 0
	.other		__nv_reservedSMEM_offset_0_alias,@"STO_CUDA_RESERVED_SHARED STV_DEFAULT"
__nv_reservedSMEM_offset_0_alias:
	.zero		0


//--------------------- .nv.global                --------------------------
	.section	.nv.global,"aw",@nobits
.nv.global:
	.type		_ZN39_INTERNAL_bd330993_4_k_cu_858a8324_71364cute1_E,@object
	.size		_ZN39_INTERNAL_bd330993_4_k_cu_858a8324_71364cute1_E,(_ZN39_INTERNAL_bd330993_4_k_cu_858a8324_71364cuda3std3__45__cpo6cbeginE - _ZN39_INTERNAL_bd330993_4_k_cu_858a8324_71364cute1_E)
_ZN39_INTERNAL_bd330993_4_k_cu_858a8324_71364cute1_E:
	.zero		1
	.type		_ZN39_INTERNAL_bd330993_4_k_cu_858a8324_71364cuda3std3__45__cpo6cbeginE,@object
	.size		_ZN39_INTERNAL_bd330993_4_k_cu_858a8324_71364cuda3std3__45__cpo6cbeginE,(_ZN39_INTERNAL_bd330993_4_k_cu_858a8324_71364cuda3std3__48in_placeE - _ZN39_INTERNAL_bd330993_4_k_cu_858a8324_71364cuda3std3__45__cpo6cbeginE)
_ZN39_INTERNAL_bd330993_4_k_cu_858a8324_71364cuda3std3__45__cpo6cbeginE:
	.zero		1
	.type		_ZN39_INTERNAL_bd330993_4_k_cu_858a8324_71364cuda3std3__48in_placeE,@object
	.size		_ZN39_INTERNAL_bd330993_4_k_cu_858a8324_71364cuda3std3__48in_placeE,(_ZN39_INTERNAL_bd330993_4_k_cu_858a8324_71364cuda3std6ranges3__45__cpo9iter_moveE - _ZN39_INTERNAL_bd330993_4_k_cu_858a8324_71364cuda3std3__48in_placeE)
_ZN39_INTERNAL_bd330993_4_k_cu_858a8324_71364cuda3std3__48in_placeE:
	.zero		1
	.type		_ZN39_INTERNAL_bd330993_4_k_cu_858a8324_71364cuda3std6ranges3__45__cpo9iter_moveE,@object
	.size		_ZN39_INTERNAL_bd330993_4_k_cu_858a8324_71364cuda3std6ranges3__45__cpo9iter_moveE,(_ZN39_INTERNAL_bd330993_4_k_cu_858a8324_71364cuda3std3__45__cpo5beginE - _ZN39_INTERNAL_bd330993_4_k_cu_858a8324_71364cuda3std6ranges3__45__cpo9iter_moveE)
_ZN39_INTERNAL_bd330993_4_k_cu_858a8324_71364cuda3std6ranges3__45__cpo9iter_moveE:
	.zero		1
	.type		_ZN39_INTERNAL_bd330993_4_k_cu_858a8324_71364cuda3std3__45__cpo5beginE,@object
	.size		_ZN39_INTERNAL_bd330993_4_k_cu_858a8324_71364cuda3std3__45__cpo5beginE,(_ZN39_INTERNAL_bd330993_4_k_cu_858a8324_71364cuda3std3__441_GLOBAL__N__bd330993_4_k_cu_858a8324_71366ignoreE - _ZN39_INTERNAL_bd330993_4_k_cu_858a8324_71364cuda3std3__45__cpo5beginE)
_ZN39_INTERNAL_bd330993_4_k_cu_858a8324_71364cuda3std3__45__cpo5beginE:
	.zero		1
	.type		_ZN39_INTERNAL_bd330993_4_k_cu_858a8324_71364cuda3std3__441_GLOBAL__N__bd330993_4_k_cu_858a8324_71366ignoreE,@object
	.size		_ZN39_INTERNAL_bd330993_4_k_cu_858a8324_71364cuda3std3__441_GLOBAL__N__bd330993_4_k_cu_858a8324_71366ignoreE,(_ZN39_INTERNAL_bd330993_4_k_cu_858a8324_71364cute7productE - _ZN39_INTERNAL_bd330993_4_k_cu_858a8324_71364cuda3std3__441_GLOBAL__N__bd330993_4_k_cu_858a8324_71366ignoreE)
_ZN39_INTERNAL_bd330993_4_k_cu_858a8324_71364cuda3std3__441_GLOBAL__N__bd330993_4_k_cu_858a8324_71366ignoreE:
	.zero		1
	.type		_ZN39_INTERNAL_bd330993_4_k_cu_858a8324_71364cute7productE,@object
	.size		_ZN39_INTERNAL_bd330993_4_k_cu_858a8324_71364cute7productE,(_ZN39_INTERNAL_bd330993_4_k_cu_858a8324_71364cuda3std3__45__cpo3endE - _ZN39_INTERNAL_bd330993_4_k_cu_858a8324_71364cute7productE)
_ZN39_INTERNAL_bd330993_4_k_cu_858a8324_71364cute7productE:
	.zero		1
	.type		_ZN39_INTERNAL_bd330993_4_k_cu_858a8324_71364cuda3std3__45__cpo3endE,@object
	.size		_ZN39_INTERNAL_bd330993_4_k_cu_858a8324_71364cuda3std3__45__cpo3endE,(_ZN39_INTERNAL_bd330993_4_k_cu_858a8324_71364cuda3std3__419piecewise_constructE - _ZN39_INTERNAL_bd330993_4_k_cu_858a8324_71364cuda3std3__45__cpo3endE)
_ZN39_INTERNAL_bd330993_4_k_cu_858a8324_71364cuda3std3__45__cpo3endE:
	.zero		1
	.type		_ZN39_INTERNAL_bd330993_4_k_cu_858a8324_71364cuda3std3__419piecewise_constructE,@object
	.size		_ZN39_INTERNAL_bd330993_4_k_cu_858a8324_71364cuda3std3__419piecewise_constructE,(_ZN39_INTERNAL_bd330993_4_k_cu_858a8324_71364cuda3std3__45__cpo4cendE - _ZN39_INTERNAL_bd330993_4_k_cu_858a8324_71364cuda3std3__419piecewise_constructE)
_ZN39_INTERNAL_bd330993_4_k_cu_858a8324_71364cuda3std3__419piecewise_constructE:
	.zero		1
	.type		_ZN39_INTERNAL_bd330993_4_k_cu_858a8324_71364cuda3std3__45__cpo4cendE,@object
	.size		_ZN39_INTERNAL_bd330993_4_k_cu_858a8324_71364cuda3std3__45__cpo4cendE,(_ZN39_INTERNAL_bd330993_4_k_cu_858a8324_71364cuda3std6ranges3__45__cpo4swapE - _ZN39_INTERNAL_bd330993_4_k_cu_858a8324_71364cuda3std3__45__cpo4cendE)
_ZN39_INTERNAL_bd330993_4_k_cu_858a8324_71364cuda3std3__45__cpo4cendE:
	.zero		1
	.type		_ZN39_INTERNAL_bd330993_4_k_cu_858a8324_71364cuda3std6ranges3__45__cpo4swapE,@object
	.size		_ZN39_INTERNAL_bd330993_4_k_cu_858a8324_71364cuda3std6ranges3__45__cpo4swapE,(.L_8 - _ZN39_INTERNAL_bd330993_4_k_cu_858a8324_71364cuda3std6ranges3__45__cpo4swapE)
_ZN39_INTERNAL_bd330993_4_k_cu_858a8324_71364cuda3std6ranges3__45__cpo4swapE:
	.zero		1
.L_8:


//--------------------- .nv.constant0._ZN7cutlass13device_kernelINS_4gemm6kernel13GemmUniversalIN4cute5tupleIJiiiiEEENS1_10collective13CollectiveMmaINS1_34MainloopSm90TmaGmmaWarpSpecializedILi4ENS5_IJNS4_1CILi2EEENSA_ILi1EEESC_EEENS1_35KernelTmaWarpSpecializedCooperativeEEENS5_IJNSA_ILi128EEENSA_ILi64EEESH_EEENS_10tfloat32_tENS5_IJlSC_lEEESJ_SK_NS4_8TiledMMAINS4_8MMA_AtomIJNS4_4SM904GMMA29MMA_64x64x8_F32TF32TF32_SS_TNILNSO_7ScaleInE1ELSQ_1EEEEEENS4_6LayoutISD_NS5_IJSC_NSA_ILi0EEESU_EEEEENS5_IJNS4_10UnderscoreESX_SX_EEEEENS4_13SM90_TMA_LOADENS4_14ComposedLayoutINS4_7SwizzleILi3ELi4ELi3EEENS4_18smem_ptr_flag_bitsILi32EEENST_INS5_IJNSA_ILi8EEENSA_ILi32EEEEEENS5_IJS17_SC_EEEEEEEvNS4_8identityENS4_23SM90_TMA_LOAD_MULTICASTES1B_vS1C_EENS_8epilogue10collective6detail29Sm90TmaWarpSpecializedAdapterINS1G_15DefaultEpilogueISJ_SK_SK_NS1F_6thread17LinearCombinationISJ_Li1EffLNS1K_9ScaleType4KindE0ELNS_15FloatRoundStyleE2ESJ_EENS1_15EpilogueDefaultEEEEEvvEEEEvNT_6ParamsE --------------------------
	.section	.nv.constant0._ZN7cutlass13device_kernelINS_4gemm6kernel13GemmUniversalIN4cute5tupleIJiiiiEEENS1_10collective13CollectiveMmaINS1_34MainloopSm90TmaGmmaWarpSpecializedILi4ENS5_IJNS4_1CILi2EEENSA_ILi1EEESC_EEENS1_35KernelTmaWarpSpecializedCooperativeEEENS5_IJNSA_ILi128EEENSA_ILi64EEESH_EEENS_10tfloat32_tENS5_IJlSC_lEEESJ_SK_NS4_8TiledMMAINS4_8MMA_AtomIJNS4_4SM904GMMA29MMA_64x64x8_F32TF32TF32_SS_TNILNSO_7ScaleInE1ELSQ_1EEEEEENS4_6LayoutISD_NS5_IJSC_NSA_ILi0EEESU_EEEEENS5_IJNS4_10UnderscoreESX_SX_EEEEENS4_13SM90_TMA_LOADENS4_14ComposedLayoutINS4_7SwizzleILi3ELi4ELi3EEENS4_18smem_ptr_flag_bitsILi32EEENST_INS5_IJNSA_ILi8EEENSA_ILi32EEEEEENS5_IJS17_SC_EEEEEEEvNS4_8identityENS4_23SM90_TMA_LOAD_MULTICASTES1B_vS1C_EENS_8epilogue10collective6detail29Sm90TmaWarpSpecializedAdapterINS1G_15DefaultEpilogueISJ_SK_SK_NS1F_6thread17LinearCombinationISJ_Li1EffLNS1K_9ScaleType4KindE0ELNS_15FloatRoundStyleE2ESJ_EENS1_15EpilogueDefaultEEEEEvvEEEEvNT_6ParamsE,"a",@progbits
	.sectionflags	@""
	.align	4
.nv.constant0._ZN7cutlass13device_kernelINS_4gemm6kernel13GemmUniversalIN4cute5tupleIJiiiiEEENS1_10collective13CollectiveMmaINS1_34MainloopSm90TmaGmmaWarpSpecializedILi4ENS5_IJNS4_1CILi2EEENSA_ILi1EEESC_EEENS1_35KernelTmaWarpSpecializedCooperativeEEENS5_IJNSA_ILi128EEENSA_ILi64EEESH_EEENS_10tfloat32_tENS5_IJlSC_lEEESJ_SK_NS4_8TiledMMAINS4_8MMA_AtomIJNS4_4SM904GMMA29MMA_64x64x8_F32TF32TF32_SS_TNILNSO_7ScaleInE1ELSQ_1EEEEEENS4_6LayoutISD_NS5_IJSC_NSA_ILi0EEESU_EEEEENS5_IJNS4_10UnderscoreESX_SX_EEEEENS4_13SM90_TMA_LOADENS4_14ComposedLayoutINS4_7SwizzleILi3ELi4ELi3EEENS4_18smem_ptr_flag_bitsILi32EEENST_INS5_IJNSA_ILi8EEENSA_ILi32EEEEEENS5_IJS17_SC_EEEEEEEvNS4_8identityENS4_23SM90_TMA_LOAD_MULTICASTES1B_vS1C_EENS_8epilogue10collective6detail29Sm90TmaWarpSpecializedAdapterINS1G_15DefaultEpilogueISJ_SK_SK_NS1F_6thread17LinearCombinationISJ_Li1EffLNS1K_9ScaleType4KindE0ELNS_15FloatRoundStyleE2ESJ_EENS1_15EpilogueDefaultEEEEEvvEEEEvNT_6ParamsE:
	.zero		1664


//--------------------- SYMBOLS --------------------------

	.type		.nv.reservedSmem.offset0,@object
	.size		.nv.reservedSmem.offset0,0x4
	.type		__assertfail,@function
